//
// Generated by NVIDIA NVVM Compiler
//
// Compiler Build ID: CL-36424714
// Cuda compilation tools, release 13.0, V13.0.88
// Based on NVVM 20.0.0
//

.version 9.0
.target sm_100
.address_size 64

	// .globl	_Z13naiveSgemm_v2PfS_S_iii
// _ZZ13naiveSgemm_v2PfS_S_iiiE3s_a has been demoted
// _ZZ13naiveSgemm_v2PfS_S_iiiE3s_b has been demoted

.visible .entry _Z13naiveSgemm_v2PfS_S_iii(
	.param .u64 .ptr .align 1 _Z13naiveSgemm_v2PfS_S_iii_param_0,
	.param .u64 .ptr .align 1 _Z13naiveSgemm_v2PfS_S_iii_param_1,
	.param .u64 .ptr .align 1 _Z13naiveSgemm_v2PfS_S_iii_param_2,
	.param .u32 _Z13naiveSgemm_v2PfS_S_iii_param_3,
	.param .u32 _Z13naiveSgemm_v2PfS_S_iii_param_4,
	.param .u32 _Z13naiveSgemm_v2PfS_S_iii_param_5
)
{
	.reg .pred 	%p<3>;
	.reg .b32 	%r<66>;
	.reg .b32 	%f<907>;
	.reg .b64 	%rd<24>;
	// demoted variable
	.shared .align 4 .b8 _ZZ13naiveSgemm_v2PfS_S_iiiE3s_a[4096];
	// demoted variable
	.shared .align 4 .b8 _ZZ13naiveSgemm_v2PfS_S_iiiE3s_b[4096];
	ld.param.u32 	%r17, [_Z13naiveSgemm_v2PfS_S_iii_param_5];
	mov.u32 	%r18, %ctaid.x;
	mov.u32 	%r19, %ctaid.y;
	mov.u32 	%r1, %tid.x;
	mov.u32 	%r2, %tid.y;
	shl.b32 	%r3, %r19, 7;
	shl.b32 	%r4, %r18, 7;
	setp.lt.s32 	%p1, %r17, 1;
	mov.f32 	%f843, 0f00000000;
	mov.f32 	%f844, %f843;
	mov.f32 	%f845, %f843;
	mov.f32 	%f846, %f843;
	mov.f32 	%f847, %f843;
	mov.f32 	%f848, %f843;
	mov.f32 	%f849, %f843;
	mov.f32 	%f850, %f843;
	mov.f32 	%f851, %f843;
	mov.f32 	%f852, %f843;
	mov.f32 	%f853, %f843;
	mov.f32 	%f854, %f843;
	mov.f32 	%f855, %f843;
	mov.f32 	%f856, %f843;
	mov.f32 	%f857, %f843;
	mov.f32 	%f858, %f843;
	mov.f32 	%f859, %f843;
	mov.f32 	%f860, %f843;
	mov.f32 	%f861, %f843;
	mov.f32 	%f862, %f843;
	mov.f32 	%f863, %f843;
	mov.f32 	%f864, %f843;
	mov.f32 	%f865, %f843;
	mov.f32 	%f866, %f843;
	mov.f32 	%f867, %f843;
	mov.f32 	%f868, %f843;
	mov.f32 	%f869, %f843;
	mov.f32 	%f870, %f843;
	mov.f32 	%f871, %f843;
	mov.f32 	%f872, %f843;
	mov.f32 	%f873, %f843;
	mov.f32 	%f874, %f843;
	mov.f32 	%f875, %f843;
	mov.f32 	%f876, %f843;
	mov.f32 	%f877, %f843;
	mov.f32 	%f878, %f843;
	mov.f32 	%f879, %f843;
	mov.f32 	%f880, %f843;
	mov.f32 	%f881, %f843;
	mov.f32 	%f882, %f843;
	mov.f32 	%f883, %f843;
	mov.f32 	%f884, %f843;
	mov.f32 	%f885, %f843;
	mov.f32 	%f886, %f843;
	mov.f32 	%f887, %f843;
	mov.f32 	%f888, %f843;
	mov.f32 	%f889, %f843;
	mov.f32 	%f890, %f843;
	mov.f32 	%f891, %f843;
	mov.f32 	%f892, %f843;
	mov.f32 	%f893, %f843;
	mov.f32 	%f894, %f843;
	mov.f32 	%f895, %f843;
	mov.f32 	%f896, %f843;
	mov.f32 	%f897, %f843;
	mov.f32 	%f898, %f843;
	mov.f32 	%f899, %f843;
	mov.f32 	%f900, %f843;
	mov.f32 	%f901, %f843;
	mov.f32 	%f902, %f843;
	mov.f32 	%f903, %f843;
	mov.f32 	%f904, %f843;
	mov.f32 	%f905, %f843;
	mov.f32 	%f906, %f843;
	@%p1 bra 	$L__BB0_3;
	ld.param.u32 	%r60, [_Z13naiveSgemm_v2PfS_S_iii_param_4];
	mov.u32 	%r20, %ntid.x;
	mad.lo.s32 	%r21, %r2, %r20, %r1;
	shr.u32 	%r22, %r21, 1;
	shl.b32 	%r23, %r21, 2;
	shr.u32 	%r24, %r21, 5;
	and.b32  	%r25, %r23, 124;
	add.s32 	%r26, %r17, 7;
	shr.u32 	%r27, %r26, 3;
	and.b32  	%r28, %r23, 4;
	add.s32 	%r29, %r3, %r22;
	shl.b32 	%r30, %r22, 5;
	mov.u32 	%r31, _ZZ13naiveSgemm_v2PfS_S_iiiE3s_a;
	add.s32 	%r32, %r31, %r30;
	shl.b32 	%r33, %r21, 4;
	and.b32  	%r34, %r33, 16;
	add.s32 	%r5, %r32, %r34;
	shl.b32 	%r35, %r24, 9;
	mov.u32 	%r36, _ZZ13naiveSgemm_v2PfS_S_iiiE3s_b;
	add.s32 	%r37, %r36, %r35;
	and.b32  	%r38, %r33, 496;
	add.s32 	%r6, %r37, %r38;
	neg.s32 	%r65, %r27;
	mad.lo.s32 	%r64, %r17, %r29, %r28;
	mad.lo.s32 	%r39, %r60, %r24, %r4;
	add.s32 	%r63, %r39, %r25;
	mov.f32 	%f843, 0f00000000;
$L__BB0_2:
	ld.param.u32 	%r61, [_Z13naiveSgemm_v2PfS_S_iii_param_4];
	ld.param.u64 	%rd22, [_Z13naiveSgemm_v2PfS_S_iii_param_1];
	ld.param.u64 	%rd21, [_Z13naiveSgemm_v2PfS_S_iii_param_0];
	mul.wide.s32 	%rd4, %r64, 4;
	cvta.to.global.u64 	%rd5, %rd21;
	add.s64 	%rd6, %rd5, %rd4;
	ld.global.nc.v4.f32 	{%f195, %f196, %f197, %f198}, [%rd6];
	st.shared.v4.f32 	[%r5], {%f195, %f196, %f197, %f198};
	cvta.to.global.u64 	%rd7, %rd22;
	mul.wide.s32 	%rd8, %r63, 4;
	add.s64 	%rd9, %rd7, %rd8;
	ld.global.nc.v4.f32 	{%f199, %f200, %f201, %f202}, [%rd9];
	st.shared.v4.f32 	[%r6], {%f199, %f200, %f201, %f202};
	bar.sync 	0;
	mov.u32 	%r40, %tid.y;
	shl.b32 	%r41, %r40, 8;
	mov.u32 	%r42, _ZZ13naiveSgemm_v2PfS_S_iiiE3s_a;
	add.s32 	%r43, %r42, %r41;
	ld.shared.f32 	%f203, [%r43];
	mov.u32 	%r44, %tid.x;
	shl.b32 	%r45, %r44, 5;
	mov.u32 	%r46, _ZZ13naiveSgemm_v2PfS_S_iiiE3s_b;
	add.s32 	%r47, %r46, %r45;
	ld.shared.f32 	%f204, [%r47];
	fma.rn.f32 	%f205, %f203, %f204, %f906;
	ld.shared.f32 	%f206, [%r47+4];
	fma.rn.f32 	%f207, %f203, %f206, %f905;
	ld.shared.f32 	%f208, [%r47+8];
	fma.rn.f32 	%f209, %f203, %f208, %f904;
	ld.shared.f32 	%f210, [%r47+12];
	fma.rn.f32 	%f211, %f203, %f210, %f903;
	ld.shared.f32 	%f212, [%r47+16];
	fma.rn.f32 	%f213, %f203, %f212, %f902;
	ld.shared.f32 	%f214, [%r47+20];
	fma.rn.f32 	%f215, %f203, %f214, %f901;
	ld.shared.f32 	%f216, [%r47+24];
	fma.rn.f32 	%f217, %f203, %f216, %f900;
	ld.shared.f32 	%f218, [%r47+28];
	fma.rn.f32 	%f219, %f203, %f218, %f899;
	ld.shared.f32 	%f220, [%r43+32];
	fma.rn.f32 	%f221, %f220, %f204, %f898;
	fma.rn.f32 	%f222, %f220, %f206, %f897;
	fma.rn.f32 	%f223, %f220, %f208, %f896;
	fma.rn.f32 	%f224, %f220, %f210, %f895;
	fma.rn.f32 	%f225, %f220, %f212, %f894;
	fma.rn.f32 	%f226, %f220, %f214, %f893;
	fma.rn.f32 	%f227, %f220, %f216, %f892;
	fma.rn.f32 	%f228, %f220, %f218, %f891;
	ld.shared.f32 	%f229, [%r43+64];
	fma.rn.f32 	%f230, %f229, %f204, %f890;
	fma.rn.f32 	%f231, %f229, %f206, %f889;
	fma.rn.f32 	%f232, %f229, %f208, %f888;
	fma.rn.f32 	%f233, %f229, %f210, %f887;
	fma.rn.f32 	%f234, %f229, %f212, %f886;
	fma.rn.f32 	%f235, %f229, %f214, %f885;
	fma.rn.f32 	%f236, %f229, %f216, %f884;
	fma.rn.f32 	%f237, %f229, %f218, %f883;
	ld.shared.f32 	%f238, [%r43+96];
	fma.rn.f32 	%f239, %f238, %f204, %f882;
	fma.rn.f32 	%f240, %f238, %f206, %f881;
	fma.rn.f32 	%f241, %f238, %f208, %f880;
	fma.rn.f32 	%f242, %f238, %f210, %f879;
	fma.rn.f32 	%f243, %f238, %f212, %f878;
	fma.rn.f32 	%f244, %f238, %f214, %f877;
	fma.rn.f32 	%f245, %f238, %f216, %f876;
	fma.rn.f32 	%f246, %f238, %f218, %f875;
	ld.shared.f32 	%f247, [%r43+128];
	fma.rn.f32 	%f248, %f247, %f204, %f874;
	fma.rn.f32 	%f249, %f247, %f206, %f873;
	fma.rn.f32 	%f250, %f247, %f208, %f872;
	fma.rn.f32 	%f251, %f247, %f210, %f871;
	fma.rn.f32 	%f252, %f247, %f212, %f870;
	fma.rn.f32 	%f253, %f247, %f214, %f869;
	fma.rn.f32 	%f254, %f247, %f216, %f868;
	fma.rn.f32 	%f255, %f247, %f218, %f867;
	ld.shared.f32 	%f256, [%r43+160];
	fma.rn.f32 	%f257, %f256, %f204, %f866;
	fma.rn.f32 	%f258, %f256, %f206, %f865;
	fma.rn.f32 	%f259, %f256, %f208, %f864;
	fma.rn.f32 	%f260, %f256, %f210, %f863;
	fma.rn.f32 	%f261, %f256, %f212, %f862;
	fma.rn.f32 	%f262, %f256, %f214, %f861;
	fma.rn.f32 	%f263, %f256, %f216, %f860;
	fma.rn.f32 	%f264, %f256, %f218, %f859;
	ld.shared.f32 	%f265, [%r43+192];
	fma.rn.f32 	%f266, %f265, %f204, %f858;
	fma.rn.f32 	%f267, %f265, %f206, %f857;
	fma.rn.f32 	%f268, %f265, %f208, %f856;
	fma.rn.f32 	%f269, %f265, %f210, %f855;
	fma.rn.f32 	%f270, %f265, %f212, %f854;
	fma.rn.f32 	%f271, %f265, %f214, %f853;
	fma.rn.f32 	%f272, %f265, %f216, %f852;
	fma.rn.f32 	%f273, %f265, %f218, %f851;
	ld.shared.f32 	%f274, [%r43+224];
	fma.rn.f32 	%f275, %f274, %f204, %f850;
	fma.rn.f32 	%f276, %f274, %f206, %f849;
	fma.rn.f32 	%f277, %f274, %f208, %f848;
	fma.rn.f32 	%f278, %f274, %f210, %f847;
	fma.rn.f32 	%f279, %f274, %f212, %f846;
	fma.rn.f32 	%f280, %f274, %f214, %f845;
	fma.rn.f32 	%f281, %f274, %f216, %f844;
	fma.rn.f32 	%f282, %f274, %f218, %f843;
	ld.shared.f32 	%f283, [%r43+4];
	ld.shared.f32 	%f284, [%r47+512];
	fma.rn.f32 	%f285, %f283, %f284, %f205;
	ld.shared.f32 	%f286, [%r47+516];
	fma.rn.f32 	%f287, %f283, %f286, %f207;
	ld.shared.f32 	%f288, [%r47+520];
	fma.rn.f32 	%f289, %f283, %f288, %f209;
	ld.shared.f32 	%f290, [%r47+524];
	fma.rn.f32 	%f291, %f283, %f290, %f211;
	ld.shared.f32 	%f292, [%r47+528];
	fma.rn.f32 	%f293, %f283, %f292, %f213;
	ld.shared.f32 	%f294, [%r47+532];
	fma.rn.f32 	%f295, %f283, %f294, %f215;
	ld.shared.f32 	%f296, [%r47+536];
	fma.rn.f32 	%f297, %f283, %f296, %f217;
	ld.shared.f32 	%f298, [%r47+540];
	fma.rn.f32 	%f299, %f283, %f298, %f219;
	ld.shared.f32 	%f300, [%r43+36];
	fma.rn.f32 	%f301, %f300, %f284, %f221;
	fma.rn.f32 	%f302, %f300, %f286, %f222;
	fma.rn.f32 	%f303, %f300, %f288, %f223;
	fma.rn.f32 	%f304, %f300, %f290, %f224;
	fma.rn.f32 	%f305, %f300, %f292, %f225;
	fma.rn.f32 	%f306, %f300, %f294, %f226;
	fma.rn.f32 	%f307, %f300, %f296, %f227;
	fma.rn.f32 	%f308, %f300, %f298, %f228;
	ld.shared.f32 	%f309, [%r43+68];
	fma.rn.f32 	%f310, %f309, %f284, %f230;
	fma.rn.f32 	%f311, %f309, %f286, %f231;
	fma.rn.f32 	%f312, %f309, %f288, %f232;
	fma.rn.f32 	%f313, %f309, %f290, %f233;
	fma.rn.f32 	%f314, %f309, %f292, %f234;
	fma.rn.f32 	%f315, %f309, %f294, %f235;
	fma.rn.f32 	%f316, %f309, %f296, %f236;
	fma.rn.f32 	%f317, %f309, %f298, %f237;
	ld.shared.f32 	%f318, [%r43+100];
	fma.rn.f32 	%f319, %f318, %f284, %f239;
	fma.rn.f32 	%f320, %f318, %f286, %f240;
	fma.rn.f32 	%f321, %f318, %f288, %f241;
	fma.rn.f32 	%f322, %f318, %f290, %f242;
	fma.rn.f32 	%f323, %f318, %f292, %f243;
	fma.rn.f32 	%f324, %f318, %f294, %f244;
	fma.rn.f32 	%f325, %f318, %f296, %f245;
	fma.rn.f32 	%f326, %f318, %f298, %f246;
	ld.shared.f32 	%f327, [%r43+132];
	fma.rn.f32 	%f328, %f327, %f284, %f248;
	fma.rn.f32 	%f329, %f327, %f286, %f249;
	fma.rn.f32 	%f330, %f327, %f288, %f250;
	fma.rn.f32 	%f331, %f327, %f290, %f251;
	fma.rn.f32 	%f332, %f327, %f292, %f252;
	fma.rn.f32 	%f333, %f327, %f294, %f253;
	fma.rn.f32 	%f334, %f327, %f296, %f254;
	fma.rn.f32 	%f335, %f327, %f298, %f255;
	ld.shared.f32 	%f336, [%r43+164];
	fma.rn.f32 	%f337, %f336, %f284, %f257;
	fma.rn.f32 	%f338, %f336, %f286, %f258;
	fma.rn.f32 	%f339, %f336, %f288, %f259;
	fma.rn.f32 	%f340, %f336, %f290, %f260;
	fma.rn.f32 	%f341, %f336, %f292, %f261;
	fma.rn.f32 	%f342, %f336, %f294, %f262;
	fma.rn.f32 	%f343, %f336, %f296, %f263;
	fma.rn.f32 	%f344, %f336, %f298, %f264;
	ld.shared.f32 	%f345, [%r43+196];
	fma.rn.f32 	%f346, %f345, %f284, %f266;
	fma.rn.f32 	%f347, %f345, %f286, %f267;
	fma.rn.f32 	%f348, %f345, %f288, %f268;
	fma.rn.f32 	%f349, %f345, %f290, %f269;
	fma.rn.f32 	%f350, %f345, %f292, %f270;
	fma.rn.f32 	%f351, %f345, %f294, %f271;
	fma.rn.f32 	%f352, %f345, %f296, %f272;
	fma.rn.f32 	%f353, %f345, %f298, %f273;
	ld.shared.f32 	%f354, [%r43+228];
	fma.rn.f32 	%f355, %f354, %f284, %f275;
	fma.rn.f32 	%f356, %f354, %f286, %f276;
	fma.rn.f32 	%f357, %f354, %f288, %f277;
	fma.rn.f32 	%f358, %f354, %f290, %f278;
	fma.rn.f32 	%f359, %f354, %f292, %f279;
	fma.rn.f32 	%f360, %f354, %f294, %f280;
	fma.rn.f32 	%f361, %f354, %f296, %f281;
	fma.rn.f32 	%f362, %f354, %f298, %f282;
	ld.shared.f32 	%f363, [%r43+8];
	ld.shared.f32 	%f364, [%r47+1024];
	fma.rn.f32 	%f365, %f363, %f364, %f285;
	ld.shared.f32 	%f366, [%r47+1028];
	fma.rn.f32 	%f367, %f363, %f366, %f287;
	ld.shared.f32 	%f368, [%r47+1032];
	fma.rn.f32 	%f369, %f363, %f368, %f289;
	ld.shared.f32 	%f370, [%r47+1036];
	fma.rn.f32 	%f371, %f363, %f370, %f291;
	ld.shared.f32 	%f372, [%r47+1040];
	fma.rn.f32 	%f373, %f363, %f372, %f293;
	ld.shared.f32 	%f374, [%r47+1044];
	fma.rn.f32 	%f375, %f363, %f374, %f295;
	ld.shared.f32 	%f376, [%r47+1048];
	fma.rn.f32 	%f377, %f363, %f376, %f297;
	ld.shared.f32 	%f378, [%r47+1052];
	fma.rn.f32 	%f379, %f363, %f378, %f299;
	ld.shared.f32 	%f380, [%r43+40];
	fma.rn.f32 	%f381, %f380, %f364, %f301;
	fma.rn.f32 	%f382, %f380, %f366, %f302;
	fma.rn.f32 	%f383, %f380, %f368, %f303;
	fma.rn.f32 	%f384, %f380, %f370, %f304;
	fma.rn.f32 	%f385, %f380, %f372, %f305;
	fma.rn.f32 	%f386, %f380, %f374, %f306;
	fma.rn.f32 	%f387, %f380, %f376, %f307;
	fma.rn.f32 	%f388, %f380, %f378, %f308;
	ld.shared.f32 	%f389, [%r43+72];
	fma.rn.f32 	%f390, %f389, %f364, %f310;
	fma.rn.f32 	%f391, %f389, %f366, %f311;
	fma.rn.f32 	%f392, %f389, %f368, %f312;
	fma.rn.f32 	%f393, %f389, %f370, %f313;
	fma.rn.f32 	%f394, %f389, %f372, %f314;
	fma.rn.f32 	%f395, %f389, %f374, %f315;
	fma.rn.f32 	%f396, %f389, %f376, %f316;
	fma.rn.f32 	%f397, %f389, %f378, %f317;
	ld.shared.f32 	%f398, [%r43+104];
	fma.rn.f32 	%f399, %f398, %f364, %f319;
	fma.rn.f32 	%f400, %f398, %f366, %f320;
	fma.rn.f32 	%f401, %f398, %f368, %f321;
	fma.rn.f32 	%f402, %f398, %f370, %f322;
	fma.rn.f32 	%f403, %f398, %f372, %f323;
	fma.rn.f32 	%f404, %f398, %f374, %f324;
	fma.rn.f32 	%f405, %f398, %f376, %f325;
	fma.rn.f32 	%f406, %f398, %f378, %f326;
	ld.shared.f32 	%f407, [%r43+136];
	fma.rn.f32 	%f408, %f407, %f364, %f328;
	fma.rn.f32 	%f409, %f407, %f366, %f329;
	fma.rn.f32 	%f410, %f407, %f368, %f330;
	fma.rn.f32 	%f411, %f407, %f370, %f331;
	fma.rn.f32 	%f412, %f407, %f372, %f332;
	fma.rn.f32 	%f413, %f407, %f374, %f333;
	fma.rn.f32 	%f414, %f407, %f376, %f334;
	fma.rn.f32 	%f415, %f407, %f378, %f335;
	ld.shared.f32 	%f416, [%r43+168];
	fma.rn.f32 	%f417, %f416, %f364, %f337;
	fma.rn.f32 	%f418, %f416, %f366, %f338;
	fma.rn.f32 	%f419, %f416, %f368, %f339;
	fma.rn.f32 	%f420, %f416, %f370, %f340;
	fma.rn.f32 	%f421, %f416, %f372, %f341;
	fma.rn.f32 	%f422, %f416, %f374, %f342;
	fma.rn.f32 	%f423, %f416, %f376, %f343;
	fma.rn.f32 	%f424, %f416, %f378, %f344;
	ld.shared.f32 	%f425, [%r43+200];
	fma.rn.f32 	%f426, %f425, %f364, %f346;
	fma.rn.f32 	%f427, %f425, %f366, %f347;
	fma.rn.f32 	%f428, %f425, %f368, %f348;
	fma.rn.f32 	%f429, %f425, %f370, %f349;
	fma.rn.f32 	%f430, %f425, %f372, %f350;
	fma.rn.f32 	%f431, %f425, %f374, %f351;
	fma.rn.f32 	%f432, %f425, %f376, %f352;
	fma.rn.f32 	%f433, %f425, %f378, %f353;
	ld.shared.f32 	%f434, [%r43+232];
	fma.rn.f32 	%f435, %f434, %f364, %f355;
	fma.rn.f32 	%f436, %f434, %f366, %f356;
	fma.rn.f32 	%f437, %f434, %f368, %f357;
	fma.rn.f32 	%f438, %f434, %f370, %f358;
	fma.rn.f32 	%f439, %f434, %f372, %f359;
	fma.rn.f32 	%f440, %f434, %f374, %f360;
	fma.rn.f32 	%f441, %f434, %f376, %f361;
	fma.rn.f32 	%f442, %f434, %f378, %f362;
	ld.shared.f32 	%f443, [%r43+12];
	ld.shared.f32 	%f444, [%r47+1536];
	fma.rn.f32 	%f445, %f443, %f444, %f365;
	ld.shared.f32 	%f446, [%r47+1540];
	fma.rn.f32 	%f447, %f443, %f446, %f367;
	ld.shared.f32 	%f448, [%r47+1544];
	fma.rn.f32 	%f449, %f443, %f448, %f369;
	ld.shared.f32 	%f450, [%r47+1548];
	fma.rn.f32 	%f451, %f443, %f450, %f371;
	ld.shared.f32 	%f452, [%r47+1552];
	fma.rn.f32 	%f453, %f443, %f452, %f373;
	ld.shared.f32 	%f454, [%r47+1556];
	fma.rn.f32 	%f455, %f443, %f454, %f375;
	ld.shared.f32 	%f456, [%r47+1560];
	fma.rn.f32 	%f457, %f443, %f456, %f377;
	ld.shared.f32 	%f458, [%r47+1564];
	fma.rn.f32 	%f459, %f443, %f458, %f379;
	ld.shared.f32 	%f460, [%r43+44];
	fma.rn.f32 	%f461, %f460, %f444, %f381;
	fma.rn.f32 	%f462, %f460, %f446, %f382;
	fma.rn.f32 	%f463, %f460, %f448, %f383;
	fma.rn.f32 	%f464, %f460, %f450, %f384;
	fma.rn.f32 	%f465, %f460, %f452, %f385;
	fma.rn.f32 	%f466, %f460, %f454, %f386;
	fma.rn.f32 	%f467, %f460, %f456, %f387;
	fma.rn.f32 	%f468, %f460, %f458, %f388;
	ld.shared.f32 	%f469, [%r43+76];
	fma.rn.f32 	%f470, %f469, %f444, %f390;
	fma.rn.f32 	%f471, %f469, %f446, %f391;
	fma.rn.f32 	%f472, %f469, %f448, %f392;
	fma.rn.f32 	%f473, %f469, %f450, %f393;
	fma.rn.f32 	%f474, %f469, %f452, %f394;
	fma.rn.f32 	%f475, %f469, %f454, %f395;
	fma.rn.f32 	%f476, %f469, %f456, %f396;
	fma.rn.f32 	%f477, %f469, %f458, %f397;
	ld.shared.f32 	%f478, [%r43+108];
	fma.rn.f32 	%f479, %f478, %f444, %f399;
	fma.rn.f32 	%f480, %f478, %f446, %f400;
	fma.rn.f32 	%f481, %f478, %f448, %f401;
	fma.rn.f32 	%f482, %f478, %f450, %f402;
	fma.rn.f32 	%f483, %f478, %f452, %f403;
	fma.rn.f32 	%f484, %f478, %f454, %f404;
	fma.rn.f32 	%f485, %f478, %f456, %f405;
	fma.rn.f32 	%f486, %f478, %f458, %f406;
	ld.shared.f32 	%f487, [%r43+140];
	fma.rn.f32 	%f488, %f487, %f444, %f408;
	fma.rn.f32 	%f489, %f487, %f446, %f409;
	fma.rn.f32 	%f490, %f487, %f448, %f410;
	fma.rn.f32 	%f491, %f487, %f450, %f411;
	fma.rn.f32 	%f492, %f487, %f452, %f412;
	fma.rn.f32 	%f493, %f487, %f454, %f413;
	fma.rn.f32 	%f494, %f487, %f456, %f414;
	fma.rn.f32 	%f495, %f487, %f458, %f415;
	ld.shared.f32 	%f496, [%r43+172];
	fma.rn.f32 	%f497, %f496, %f444, %f417;
	fma.rn.f32 	%f498, %f496, %f446, %f418;
	fma.rn.f32 	%f499, %f496, %f448, %f419;
	fma.rn.f32 	%f500, %f496, %f450, %f420;
	fma.rn.f32 	%f501, %f496, %f452, %f421;
	fma.rn.f32 	%f502, %f496, %f454, %f422;
	fma.rn.f32 	%f503, %f496, %f456, %f423;
	fma.rn.f32 	%f504, %f496, %f458, %f424;
	ld.shared.f32 	%f505, [%r43+204];
	fma.rn.f32 	%f506, %f505, %f444, %f426;
	fma.rn.f32 	%f507, %f505, %f446, %f427;
	fma.rn.f32 	%f508, %f505, %f448, %f428;
	fma.rn.f32 	%f509, %f505, %f450, %f429;
	fma.rn.f32 	%f510, %f505, %f452, %f430;
	fma.rn.f32 	%f511, %f505, %f454, %f431;
	fma.rn.f32 	%f512, %f505, %f456, %f432;
	fma.rn.f32 	%f513, %f505, %f458, %f433;
	ld.shared.f32 	%f514, [%r43+236];
	fma.rn.f32 	%f515, %f514, %f444, %f435;
	fma.rn.f32 	%f516, %f514, %f446, %f436;
	fma.rn.f32 	%f517, %f514, %f448, %f437;
	fma.rn.f32 	%f518, %f514, %f450, %f438;
	fma.rn.f32 	%f519, %f514, %f452, %f439;
	fma.rn.f32 	%f520, %f514, %f454, %f440;
	fma.rn.f32 	%f521, %f514, %f456, %f441;
	fma.rn.f32 	%f522, %f514, %f458, %f442;
	ld.shared.f32 	%f523, [%r43+16];
	ld.shared.f32 	%f524, [%r47+2048];
	fma.rn.f32 	%f525, %f523, %f524, %f445;
	ld.shared.f32 	%f526, [%r47+2052];
	fma.rn.f32 	%f527, %f523, %f526, %f447;
	ld.shared.f32 	%f528, [%r47+2056];
	fma.rn.f32 	%f529, %f523, %f528, %f449;
	ld.shared.f32 	%f530, [%r47+2060];
	fma.rn.f32 	%f531, %f523, %f530, %f451;
	ld.shared.f32 	%f532, [%r47+2064];
	fma.rn.f32 	%f533, %f523, %f532, %f453;
	ld.shared.f32 	%f534, [%r47+2068];
	fma.rn.f32 	%f535, %f523, %f534, %f455;
	ld.shared.f32 	%f536, [%r47+2072];
	fma.rn.f32 	%f537, %f523, %f536, %f457;
	ld.shared.f32 	%f538, [%r47+2076];
	fma.rn.f32 	%f539, %f523, %f538, %f459;
	ld.shared.f32 	%f540, [%r43+48];
	fma.rn.f32 	%f541, %f540, %f524, %f461;
	fma.rn.f32 	%f542, %f540, %f526, %f462;
	fma.rn.f32 	%f543, %f540, %f528, %f463;
	fma.rn.f32 	%f544, %f540, %f530, %f464;
	fma.rn.f32 	%f545, %f540, %f532, %f465;
	fma.rn.f32 	%f546, %f540, %f534, %f466;
	fma.rn.f32 	%f547, %f540, %f536, %f467;
	fma.rn.f32 	%f548, %f540, %f538, %f468;
	ld.shared.f32 	%f549, [%r43+80];
	fma.rn.f32 	%f550, %f549, %f524, %f470;
	fma.rn.f32 	%f551, %f549, %f526, %f471;
	fma.rn.f32 	%f552, %f549, %f528, %f472;
	fma.rn.f32 	%f553, %f549, %f530, %f473;
	fma.rn.f32 	%f554, %f549, %f532, %f474;
	fma.rn.f32 	%f555, %f549, %f534, %f475;
	fma.rn.f32 	%f556, %f549, %f536, %f476;
	fma.rn.f32 	%f557, %f549, %f538, %f477;
	ld.shared.f32 	%f558, [%r43+112];
	fma.rn.f32 	%f559, %f558, %f524, %f479;
	fma.rn.f32 	%f560, %f558, %f526, %f480;
	fma.rn.f32 	%f561, %f558, %f528, %f481;
	fma.rn.f32 	%f562, %f558, %f530, %f482;
	fma.rn.f32 	%f563, %f558, %f532, %f483;
	fma.rn.f32 	%f564, %f558, %f534, %f484;
	fma.rn.f32 	%f565, %f558, %f536, %f485;
	fma.rn.f32 	%f566, %f558, %f538, %f486;
	ld.shared.f32 	%f567, [%r43+144];
	fma.rn.f32 	%f568, %f567, %f524, %f488;
	fma.rn.f32 	%f569, %f567, %f526, %f489;
	fma.rn.f32 	%f570, %f567, %f528, %f490;
	fma.rn.f32 	%f571, %f567, %f530, %f491;
	fma.rn.f32 	%f572, %f567, %f532, %f492;
	fma.rn.f32 	%f573, %f567, %f534, %f493;
	fma.rn.f32 	%f574, %f567, %f536, %f494;
	fma.rn.f32 	%f575, %f567, %f538, %f495;
	ld.shared.f32 	%f576, [%r43+176];
	fma.rn.f32 	%f577, %f576, %f524, %f497;
	fma.rn.f32 	%f578, %f576, %f526, %f498;
	fma.rn.f32 	%f579, %f576, %f528, %f499;
	fma.rn.f32 	%f580, %f576, %f530, %f500;
	fma.rn.f32 	%f581, %f576, %f532, %f501;
	fma.rn.f32 	%f582, %f576, %f534, %f502;
	fma.rn.f32 	%f583, %f576, %f536, %f503;
	fma.rn.f32 	%f584, %f576, %f538, %f504;
	ld.shared.f32 	%f585, [%r43+208];
	fma.rn.f32 	%f586, %f585, %f524, %f506;
	fma.rn.f32 	%f587, %f585, %f526, %f507;
	fma.rn.f32 	%f588, %f585, %f528, %f508;
	fma.rn.f32 	%f589, %f585, %f530, %f509;
	fma.rn.f32 	%f590, %f585, %f532, %f510;
	fma.rn.f32 	%f591, %f585, %f534, %f511;
	fma.rn.f32 	%f592, %f585, %f536, %f512;
	fma.rn.f32 	%f593, %f585, %f538, %f513;
	ld.shared.f32 	%f594, [%r43+240];
	fma.rn.f32 	%f595, %f594, %f524, %f515;
	fma.rn.f32 	%f596, %f594, %f526, %f516;
	fma.rn.f32 	%f597, %f594, %f528, %f517;
	fma.rn.f32 	%f598, %f594, %f530, %f518;
	fma.rn.f32 	%f599, %f594, %f532, %f519;
	fma.rn.f32 	%f600, %f594, %f534, %f520;
	fma.rn.f32 	%f601, %f594, %f536, %f521;
	fma.rn.f32 	%f602, %f594, %f538, %f522;
	ld.shared.f32 	%f603, [%r43+20];
	ld.shared.f32 	%f604, [%r47+2560];
	fma.rn.f32 	%f605, %f603, %f604, %f525;
	ld.shared.f32 	%f606, [%r47+2564];
	fma.rn.f32 	%f607, %f603, %f606, %f527;
	ld.shared.f32 	%f608, [%r47+2568];
	fma.rn.f32 	%f609, %f603, %f608, %f529;
	ld.shared.f32 	%f610, [%r47+2572];
	fma.rn.f32 	%f611, %f603, %f610, %f531;
	ld.shared.f32 	%f612, [%r47+2576];
	fma.rn.f32 	%f613, %f603, %f612, %f533;
	ld.shared.f32 	%f614, [%r47+2580];
	fma.rn.f32 	%f615, %f603, %f614, %f535;
	ld.shared.f32 	%f616, [%r47+2584];
	fma.rn.f32 	%f617, %f603, %f616, %f537;
	ld.shared.f32 	%f618, [%r47+2588];
	fma.rn.f32 	%f619, %f603, %f618, %f539;
	ld.shared.f32 	%f620, [%r43+52];
	fma.rn.f32 	%f621, %f620, %f604, %f541;
	fma.rn.f32 	%f622, %f620, %f606, %f542;
	fma.rn.f32 	%f623, %f620, %f608, %f543;
	fma.rn.f32 	%f624, %f620, %f610, %f544;
	fma.rn.f32 	%f625, %f620, %f612, %f545;
	fma.rn.f32 	%f626, %f620, %f614, %f546;
	fma.rn.f32 	%f627, %f620, %f616, %f547;
	fma.rn.f32 	%f628, %f620, %f618, %f548;
	ld.shared.f32 	%f629, [%r43+84];
	fma.rn.f32 	%f630, %f629, %f604, %f550;
	fma.rn.f32 	%f631, %f629, %f606, %f551;
	fma.rn.f32 	%f632, %f629, %f608, %f552;
	fma.rn.f32 	%f633, %f629, %f610, %f553;
	fma.rn.f32 	%f634, %f629, %f612, %f554;
	fma.rn.f32 	%f635, %f629, %f614, %f555;
	fma.rn.f32 	%f636, %f629, %f616, %f556;
	fma.rn.f32 	%f637, %f629, %f618, %f557;
	ld.shared.f32 	%f638, [%r43+116];
	fma.rn.f32 	%f639, %f638, %f604, %f559;
	fma.rn.f32 	%f640, %f638, %f606, %f560;
	fma.rn.f32 	%f641, %f638, %f608, %f561;
	fma.rn.f32 	%f642, %f638, %f610, %f562;
	fma.rn.f32 	%f643, %f638, %f612, %f563;
	fma.rn.f32 	%f644, %f638, %f614, %f564;
	fma.rn.f32 	%f645, %f638, %f616, %f565;
	fma.rn.f32 	%f646, %f638, %f618, %f566;
	ld.shared.f32 	%f647, [%r43+148];
	fma.rn.f32 	%f648, %f647, %f604, %f568;
	fma.rn.f32 	%f649, %f647, %f606, %f569;
	fma.rn.f32 	%f650, %f647, %f608, %f570;
	fma.rn.f32 	%f651, %f647, %f610, %f571;
	fma.rn.f32 	%f652, %f647, %f612, %f572;
	fma.rn.f32 	%f653, %f647, %f614, %f573;
	fma.rn.f32 	%f654, %f647, %f616, %f574;
	fma.rn.f32 	%f655, %f647, %f618, %f575;
	ld.shared.f32 	%f656, [%r43+180];
	fma.rn.f32 	%f657, %f656, %f604, %f577;
	fma.rn.f32 	%f658, %f656, %f606, %f578;
	fma.rn.f32 	%f659, %f656, %f608, %f579;
	fma.rn.f32 	%f660, %f656, %f610, %f580;
	fma.rn.f32 	%f661, %f656, %f612, %f581;
	fma.rn.f32 	%f662, %f656, %f614, %f582;
	fma.rn.f32 	%f663, %f656, %f616, %f583;
	fma.rn.f32 	%f664, %f656, %f618, %f584;
	ld.shared.f32 	%f665, [%r43+212];
	fma.rn.f32 	%f666, %f665, %f604, %f586;
	fma.rn.f32 	%f667, %f665, %f606, %f587;
	fma.rn.f32 	%f668, %f665, %f608, %f588;
	fma.rn.f32 	%f669, %f665, %f610, %f589;
	fma.rn.f32 	%f670, %f665, %f612, %f590;
	fma.rn.f32 	%f671, %f665, %f614, %f591;
	fma.rn.f32 	%f672, %f665, %f616, %f592;
	fma.rn.f32 	%f673, %f665, %f618, %f593;
	ld.shared.f32 	%f674, [%r43+244];
	fma.rn.f32 	%f675, %f674, %f604, %f595;
	fma.rn.f32 	%f676, %f674, %f606, %f596;
	fma.rn.f32 	%f677, %f674, %f608, %f597;
	fma.rn.f32 	%f678, %f674, %f610, %f598;
	fma.rn.f32 	%f679, %f674, %f612, %f599;
	fma.rn.f32 	%f680, %f674, %f614, %f600;
	fma.rn.f32 	%f681, %f674, %f616, %f601;
	fma.rn.f32 	%f682, %f674, %f618, %f602;
	ld.shared.f32 	%f683, [%r43+24];
	ld.shared.f32 	%f684, [%r47+3072];
	fma.rn.f32 	%f685, %f683, %f684, %f605;
	ld.shared.f32 	%f686, [%r47+3076];
	fma.rn.f32 	%f687, %f683, %f686, %f607;
	ld.shared.f32 	%f688, [%r47+3080];
	fma.rn.f32 	%f689, %f683, %f688, %f609;
	ld.shared.f32 	%f690, [%r47+3084];
	fma.rn.f32 	%f691, %f683, %f690, %f611;
	ld.shared.f32 	%f692, [%r47+3088];
	fma.rn.f32 	%f693, %f683, %f692, %f613;
	ld.shared.f32 	%f694, [%r47+3092];
	fma.rn.f32 	%f695, %f683, %f694, %f615;
	ld.shared.f32 	%f696, [%r47+3096];
	fma.rn.f32 	%f697, %f683, %f696, %f617;
	ld.shared.f32 	%f698, [%r47+3100];
	fma.rn.f32 	%f699, %f683, %f698, %f619;
	ld.shared.f32 	%f700, [%r43+56];
	fma.rn.f32 	%f701, %f700, %f684, %f621;
	fma.rn.f32 	%f702, %f700, %f686, %f622;
	fma.rn.f32 	%f703, %f700, %f688, %f623;
	fma.rn.f32 	%f704, %f700, %f690, %f624;
	fma.rn.f32 	%f705, %f700, %f692, %f625;
	fma.rn.f32 	%f706, %f700, %f694, %f626;
	fma.rn.f32 	%f707, %f700, %f696, %f627;
	fma.rn.f32 	%f708, %f700, %f698, %f628;
	ld.shared.f32 	%f709, [%r43+88];
	fma.rn.f32 	%f710, %f709, %f684, %f630;
	fma.rn.f32 	%f711, %f709, %f686, %f631;
	fma.rn.f32 	%f712, %f709, %f688, %f632;
	fma.rn.f32 	%f713, %f709, %f690, %f633;
	fma.rn.f32 	%f714, %f709, %f692, %f634;
	fma.rn.f32 	%f715, %f709, %f694, %f635;
	fma.rn.f32 	%f716, %f709, %f696, %f636;
	fma.rn.f32 	%f717, %f709, %f698, %f637;
	ld.shared.f32 	%f718, [%r43+120];
	fma.rn.f32 	%f719, %f718, %f684, %f639;
	fma.rn.f32 	%f720, %f718, %f686, %f640;
	fma.rn.f32 	%f721, %f718, %f688, %f641;
	fma.rn.f32 	%f722, %f718, %f690, %f642;
	fma.rn.f32 	%f723, %f718, %f692, %f643;
	fma.rn.f32 	%f724, %f718, %f694, %f644;
	fma.rn.f32 	%f725, %f718, %f696, %f645;
	fma.rn.f32 	%f726, %f718, %f698, %f646;
	ld.shared.f32 	%f727, [%r43+152];
	fma.rn.f32 	%f728, %f727, %f684, %f648;
	fma.rn.f32 	%f729, %f727, %f686, %f649;
	fma.rn.f32 	%f730, %f727, %f688, %f650;
	fma.rn.f32 	%f731, %f727, %f690, %f651;
	fma.rn.f32 	%f732, %f727, %f692, %f652;
	fma.rn.f32 	%f733, %f727, %f694, %f653;
	fma.rn.f32 	%f734, %f727, %f696, %f654;
	fma.rn.f32 	%f735, %f727, %f698, %f655;
	ld.shared.f32 	%f736, [%r43+184];
	fma.rn.f32 	%f737, %f736, %f684, %f657;
	fma.rn.f32 	%f738, %f736, %f686, %f658;
	fma.rn.f32 	%f739, %f736, %f688, %f659;
	fma.rn.f32 	%f740, %f736, %f690, %f660;
	fma.rn.f32 	%f741, %f736, %f692, %f661;
	fma.rn.f32 	%f742, %f736, %f694, %f662;
	fma.rn.f32 	%f743, %f736, %f696, %f663;
	fma.rn.f32 	%f744, %f736, %f698, %f664;
	ld.shared.f32 	%f745, [%r43+216];
	fma.rn.f32 	%f746, %f745, %f684, %f666;
	fma.rn.f32 	%f747, %f745, %f686, %f667;
	fma.rn.f32 	%f748, %f745, %f688, %f668;
	fma.rn.f32 	%f749, %f745, %f690, %f669;
	fma.rn.f32 	%f750, %f745, %f692, %f670;
	fma.rn.f32 	%f751, %f745, %f694, %f671;
	fma.rn.f32 	%f752, %f745, %f696, %f672;
	fma.rn.f32 	%f753, %f745, %f698, %f673;
	ld.shared.f32 	%f754, [%r43+248];
	fma.rn.f32 	%f755, %f754, %f684, %f675;
	fma.rn.f32 	%f756, %f754, %f686, %f676;
	fma.rn.f32 	%f757, %f754, %f688, %f677;
	fma.rn.f32 	%f758, %f754, %f690, %f678;
	fma.rn.f32 	%f759, %f754, %f692, %f679;
	fma.rn.f32 	%f760, %f754, %f694, %f680;
	fma.rn.f32 	%f761, %f754, %f696, %f681;
	fma.rn.f32 	%f762, %f754, %f698, %f682;
	ld.shared.f32 	%f763, [%r43+28];
	ld.shared.f32 	%f764, [%r47+3584];
	fma.rn.f32 	%f906, %f763, %f764, %f685;
	ld.shared.f32 	%f765, [%r47+3588];
	fma.rn.f32 	%f905, %f763, %f765, %f687;
	ld.shared.f32 	%f766, [%r47+3592];
	fma.rn.f32 	%f904, %f763, %f766, %f689;
	ld.shared.f32 	%f767, [%r47+3596];
	fma.rn.f32 	%f903, %f763, %f767, %f691;
	ld.shared.f32 	%f768, [%r47+3600];
	fma.rn.f32 	%f902, %f763, %f768, %f693;
	ld.shared.f32 	%f769, [%r47+3604];
	fma.rn.f32 	%f901, %f763, %f769, %f695;
	ld.shared.f32 	%f770, [%r47+3608];
	fma.rn.f32 	%f900, %f763, %f770, %f697;
	ld.shared.f32 	%f771, [%r47+3612];
	fma.rn.f32 	%f899, %f763, %f771, %f699;
	ld.shared.f32 	%f772, [%r43+60];
	fma.rn.f32 	%f898, %f772, %f764, %f701;
	fma.rn.f32 	%f897, %f772, %f765, %f702;
	fma.rn.f32 	%f896, %f772, %f766, %f703;
	fma.rn.f32 	%f895, %f772, %f767, %f704;
	fma.rn.f32 	%f894, %f772, %f768, %f705;
	fma.rn.f32 	%f893, %f772, %f769, %f706;
	fma.rn.f32 	%f892, %f772, %f770, %f707;
	fma.rn.f32 	%f891, %f772, %f771, %f708;
	ld.shared.f32 	%f773, [%r43+92];
	fma.rn.f32 	%f890, %f773, %f764, %f710;
	fma.rn.f32 	%f889, %f773, %f765, %f711;
	fma.rn.f32 	%f888, %f773, %f766, %f712;
	fma.rn.f32 	%f887, %f773, %f767, %f713;
	fma.rn.f32 	%f886, %f773, %f768, %f714;
	fma.rn.f32 	%f885, %f773, %f769, %f715;
	fma.rn.f32 	%f884, %f773, %f770, %f716;
	fma.rn.f32 	%f883, %f773, %f771, %f717;
	ld.shared.f32 	%f774, [%r43+124];
	fma.rn.f32 	%f882, %f774, %f764, %f719;
	fma.rn.f32 	%f881, %f774, %f765, %f720;
	fma.rn.f32 	%f880, %f774, %f766, %f721;
	fma.rn.f32 	%f879, %f774, %f767, %f722;
	fma.rn.f32 	%f878, %f774, %f768, %f723;
	fma.rn.f32 	%f877, %f774, %f769, %f724;
	fma.rn.f32 	%f876, %f774, %f770, %f725;
	fma.rn.f32 	%f875, %f774, %f771, %f726;
	ld.shared.f32 	%f775, [%r43+156];
	fma.rn.f32 	%f874, %f775, %f764, %f728;
	fma.rn.f32 	%f873, %f775, %f765, %f729;
	fma.rn.f32 	%f872, %f775, %f766, %f730;
	fma.rn.f32 	%f871, %f775, %f767, %f731;
	fma.rn.f32 	%f870, %f775, %f768, %f732;
	fma.rn.f32 	%f869, %f775, %f769, %f733;
	fma.rn.f32 	%f868, %f775, %f770, %f734;
	fma.rn.f32 	%f867, %f775, %f771, %f735;
	ld.shared.f32 	%f776, [%r43+188];
	fma.rn.f32 	%f866, %f776, %f764, %f737;
	fma.rn.f32 	%f865, %f776, %f765, %f738;
	fma.rn.f32 	%f864, %f776, %f766, %f739;
	fma.rn.f32 	%f863, %f776, %f767, %f740;
	fma.rn.f32 	%f862, %f776, %f768, %f741;
	fma.rn.f32 	%f861, %f776, %f769, %f742;
	fma.rn.f32 	%f860, %f776, %f770, %f743;
	fma.rn.f32 	%f859, %f776, %f771, %f744;
	ld.shared.f32 	%f777, [%r43+220];
	fma.rn.f32 	%f858, %f777, %f764, %f746;
	fma.rn.f32 	%f857, %f777, %f765, %f747;
	fma.rn.f32 	%f856, %f777, %f766, %f748;
	fma.rn.f32 	%f855, %f777, %f767, %f749;
	fma.rn.f32 	%f854, %f777, %f768, %f750;
	fma.rn.f32 	%f853, %f777, %f769, %f751;
	fma.rn.f32 	%f852, %f777, %f770, %f752;
	fma.rn.f32 	%f851, %f777, %f771, %f753;
	ld.shared.f32 	%f778, [%r43+252];
	fma.rn.f32 	%f850, %f778, %f764, %f755;
	fma.rn.f32 	%f849, %f778, %f765, %f756;
	fma.rn.f32 	%f848, %f778, %f766, %f757;
	fma.rn.f32 	%f847, %f778, %f767, %f758;
	fma.rn.f32 	%f846, %f778, %f768, %f759;
	fma.rn.f32 	%f845, %f778, %f769, %f760;
	fma.rn.f32 	%f844, %f778, %f770, %f761;
	fma.rn.f32 	%f843, %f778, %f771, %f762;
	bar.sync 	0;
	add.s32 	%r65, %r65, 1;
	setp.eq.s32 	%p2, %r65, 0;
	add.s32 	%r64, %r64, 8;
	shl.b32 	%r48, %r61, 3;
	add.s32 	%r63, %r63, %r48;
	@%p2 bra 	$L__BB0_3;
	bra.uni 	$L__BB0_2;
$L__BB0_3:
	ld.param.u32 	%r62, [_Z13naiveSgemm_v2PfS_S_iii_param_4];
	ld.param.u64 	%rd23, [_Z13naiveSgemm_v2PfS_S_iii_param_2];
	cvta.to.global.u64 	%rd10, %rd23;
	mov.u32 	%r49, %tid.y;
	shl.b32 	%r50, %r49, 3;
	mov.u32 	%r51, %ctaid.y;
	shl.b32 	%r52, %r51, 7;
	add.s32 	%r53, %r52, %r50;
	mov.u32 	%r54, %tid.x;
	shl.b32 	%r55, %r54, 3;
	mov.u32 	%r56, %ctaid.x;
	shl.b32 	%r57, %r56, 7;
	add.s32 	%r58, %r57, %r55;
	mad.lo.s32 	%r59, %r53, %r62, %r58;
	mul.wide.s32 	%rd11, %r59, 4;
	add.s64 	%rd12, %rd10, %rd11;
	st.global.v4.f32 	[%rd12], {%f906, %f905, %f904, %f903};
	st.global.v4.f32 	[%rd12+16], {%f902, %f901, %f900, %f899};
	mul.wide.s32 	%rd13, %r62, 4;
	add.s64 	%rd14, %rd12, %rd13;
	st.global.v4.f32 	[%rd14], {%f898, %f897, %f896, %f895};
	st.global.v4.f32 	[%rd14+16], {%f894, %f893, %f892, %f891};
	add.s64 	%rd15, %rd14, %rd13;
	st.global.v4.f32 	[%rd15], {%f890, %f889, %f888, %f887};
	st.global.v4.f32 	[%rd15+16], {%f886, %f885, %f884, %f883};
	add.s64 	%rd16, %rd15, %rd13;
	st.global.v4.f32 	[%rd16], {%f882, %f881, %f880, %f879};
	st.global.v4.f32 	[%rd16+16], {%f878, %f877, %f876, %f875};
	add.s64 	%rd17, %rd16, %rd13;
	st.global.v4.f32 	[%rd17], {%f874, %f873, %f872, %f871};
	st.global.v4.f32 	[%rd17+16], {%f870, %f869, %f868, %f867};
	add.s64 	%rd18, %rd17, %rd13;
	st.global.v4.f32 	[%rd18], {%f866, %f865, %f864, %f863};
	st.global.v4.f32 	[%rd18+16], {%f862, %f861, %f860, %f859};
	add.s64 	%rd19, %rd18, %rd13;
	st.global.v4.f32 	[%rd19], {%f858, %f857, %f856, %f855};
	st.global.v4.f32 	[%rd19+16], {%f854, %f853, %f852, %f851};
	add.s64 	%rd20, %rd19, %rd13;
	st.global.v4.f32 	[%rd20], {%f850, %f849, %f848, %f847};
	st.global.v4.f32 	[%rd20+16], {%f846, %f845, %f844, %f843};
	ret;

}


// ===== COMPILED SASS (sm_100) =====

	.target	sm_100

	.elftype	@"ET_EXEC"


//--------------------- .note.nv.tkinfo           --------------------------
	.section	.note.nv.tkinfo,"",@"SHT_NOTE"
	.sectionflags	@"SHF_NOTE_NV_TKINFO"
	.tkinfo
        /*0018*/ 	.word	0x00000002
        /*0030*/ 	.string	""
        /*0030*/ 	.string	"ptxas"
        /*0030*/ 	.string	"Cuda compilation tools, release 13.0, V13.0.88"
        /*0030*/ 	.string	"Build cuda_13.0.r13.0/compiler.36424714_0"
        /*0030*/ 	.string	"-arch sm_100 -m 64 "



//--------------------- .note.nv.cuinfo           --------------------------
	.section	.note.nv.cuinfo,"",@"SHT_NOTE"
	.sectionflags	@"SHF_NOTE_NV_CUINFO"
        /*0018*/ 	.short	0x0002
        /*001a*/ 	.short	0x0064
        /*001c*/ 	.short	0x0082
	.zero		2


//--------------------- .nv.info                  --------------------------
	.section	.nv.info,"",@"SHT_CUDA_INFO"
	.align	4


	//----- nvinfo : EIATTR_REGCOUNT
	.align		4
        /*0000*/ 	.byte	0x04, 0x2f
        /*0002*/ 	.short	(.L_1 - .L_0)
	.align		4
.L_0:
        /*0004*/ 	.word	index@(_Z13naiveSgemm_v2PfS_S_iii)
        /*0008*/ 	.word	0x00000080


	//----- nvinfo : EIATTR_FRAME_SIZE
	.align		4
.L_1:
        /*000c*/ 	.byte	0x04, 0x11
        /*000e*/ 	.short	(.L_3 - .L_2)
	.align		4
.L_2:
        /*0010*/ 	.word	index@(_Z13naiveSgemm_v2PfS_S_iii)
        /*0014*/ 	.word	0x00000000


	//----- nvinfo : EIATTR_MIN_STACK_SIZE
	.align		4
.L_3:
        /*0018*/ 	.byte	0x04, 0x12
        /*001a*/ 	.short	(.L_5 - .L_4)
	.align		4
.L_4:
        /*001c*/ 	.word	index@(_Z13naiveSgemm_v2PfS_S_iii)
        /*0020*/ 	.word	0x00000000
.L_5:


//--------------------- .nv.compat                --------------------------
	.section	.nv.compat,"",@"SHT_CUDA_COMPAT_INFO"
	.align	4
        /*0000*/ 	.byte	0x02, 0x09, 0x00, 0x00, 0x02, 0x02, 0x01, 0x00, 0x02, 0x05, 0x05, 0x00, 0x03, 0x07, 0x01, 0x01
        /*0010*/ 	.byte	0x02, 0x03, 0x00, 0x00, 0x02, 0x06, 0x01, 0x00, 0x04, 0x0b, 0x08, 0x00, 0x09, 0x00, 0x00, 0x00
        /*0020*/ 	.byte	0x00, 0x00, 0x00, 0x00


//--------------------- .nv.info._Z13naiveSgemm_v2PfS_S_iii --------------------------
	.section	.nv.info._Z13naiveSgemm_v2PfS_S_iii,"",@"SHT_CUDA_INFO"
	.sectionflags	@""
	.align	4


	//----- nvinfo : EIATTR_CUDA_API_VERSION
	.align		4
        /*0000*/ 	.byte	0x04, 0x37
        /*0002*/ 	.short	(.L_7 - .L_6)
.L_6:
        /*0004*/ 	.word	0x00000082


	//----- nvinfo : EIATTR_KPARAM_INFO
	.align		4
.L_7:
        /*0008*/ 	.byte	0x04, 0x17
        /*000a*/ 	.short	(.L_9 - .L_8)
.L_8:
        /*000c*/ 	.word	0x00000000
        /*0010*/ 	.short	0x0005
        /*0012*/ 	.short	0x0020
        /*0014*/ 	.byte	0x00, 0xf0, 0x11, 0x00


	//----- nvinfo : EIATTR_KPARAM_INFO
	.align		4
.L_9:
        /*0018*/ 	.byte	0x04, 0x17
        /*001a*/ 	.short	(.L_11 - .L_10)
.L_10:
        /*001c*/ 	.word	0x00000000
        /*0020*/ 	.short	0x0004
        /*0022*/ 	.short	0x001c
        /*0024*/ 	.byte	0x00, 0xf0, 0x11, 0x00


	//----- nvinfo : EIATTR_KPARAM_INFO
	.align		4
.L_11:
        /*0028*/ 	.byte	0x04, 0x17
        /*002a*/ 	.short	(.L_13 - .L_12)
.L_12:
        /*002c*/ 	.word	0x00000000
        /*0030*/ 	.short	0x0003
        /*0032*/ 	.short	0x0018
        /*0034*/ 	.byte	0x00, 0xf0, 0x11, 0x00


	//----- nvinfo : EIATTR_KPARAM_INFO
	.align		4
.L_13:
        /*0038*/ 	.byte	0x04, 0x17
        /*003a*/ 	.short	(.L_15 - .L_14)
.L_14:
        /*003c*/ 	.word	0x00000000
        /*0040*/ 	.short	0x0002
        /*0042*/ 	.short	0x0010
        /*0044*/ 	.byte	0x00, 0xf5, 0x21, 0x00


	//----- nvinfo : EIATTR_KPARAM_INFO
	.align		4
.L_15:
        /*0048*/ 	.byte	0x04, 0x17
        /*004a*/ 	.short	(.L_17 - .L_16)
.L_16:
        /*004c*/ 	.word	0x00000000
        /*0050*/ 	.short	0x0001
        /*0052*/ 	.short	0x0008
        /*0054*/ 	.byte	0x00, 0xf5, 0x21, 0x00


	//----- nvinfo : EIATTR_KPARAM_INFO
	.align		4
.L_17:
        /*0058*/ 	.byte	0x04, 0x17
        /*005a*/ 	.short	(.L_19 - .L_18)
.L_18:
        /*005c*/ 	.word	0x00000000
        /*0060*/ 	.short	0x0000
        /*0062*/ 	.short	0x0000
        /*0064*/ 	.byte	0x00, 0xf5, 0x21, 0x00


	//----- nvinfo : EIATTR_SPARSE_MMA_MASK
	.align		4
.L_19:
        /*0068*/ 	.byte	0x03, 0x50
        /*006a*/ 	.short	0x0000


	//----- nvinfo : EIATTR_MAXREG_COUNT
	.align		4
        /*006c*/ 	.byte	0x03, 0x1b
        /*006e*/ 	.short	0x00ff


	//----- nvinfo : EIATTR_NUM_BARRIERS
	.align		4
        /*0070*/ 	.byte	0x02, 0x4c
        /*0072*/ 	.byte	0x01
	.zero		1


	//----- nvinfo : EIATTR_MERCURY_ISA_VERSION
	.align		4
        /*0074*/ 	.byte	0x03, 0x5f
        /*0076*/ 	.short	0x0101


	//----- nvinfo : EIATTR_VRC_CTA_INIT_COUNT
	.align		4
        /*0078*/ 	.byte	0x02, 0x4a
	.zero		1
	.zero		1


	//----- nvinfo : EIATTR_EXIT_INSTR_OFFSETS
	.align		4
        /*007c*/ 	.byte	0x04, 0x1c
        /*007e*/ 	.short	(.L_21 - .L_20)


	//   ....[0]....
.L_20:
        /*0080*/ 	.word	0x00002a00


	//----- nvinfo : EIATTR_CBANK_PARAM_SIZE
	.align		4
.L_21:
        /*0084*/ 	.byte	0x03, 0x19
        /*0086*/ 	.short	0x0024


	//----- nvinfo : EIATTR_PARAM_CBANK
	.align		4
        /*0088*/ 	.byte	0x04, 0x0a
        /*008a*/ 	.short	(.L_23 - .L_22)
	.align		4
.L_22:
        /*008c*/ 	.word	index@(.nv.constant0._Z13naiveSgemm_v2PfS_S_iii)
        /*0090*/ 	.short	0x0380
        /*0092*/ 	.short	0x0024


	//----- nvinfo : EIATTR_SW_WAR
	.align		4
.L_23:
        /*0094*/ 	.byte	0x04, 0x36
        /*0096*/ 	.short	(.L_25 - .L_24)
.L_24:
        /*0098*/ 	.word	0x00000008
.L_25:


//--------------------- .nv.callgraph             --------------------------
	.section	.nv.callgraph,"",@"SHT_CUDA_CALLGRAPH"
	.align	4
	.sectionentsize	8
	.align		4
        /*0000*/ 	.word	0x00000000
	.align		4
        /*0004*/ 	.word	0xffffffff
	.align		4
        /*0008*/ 	.word	0x00000000
	.align		4
        /*000c*/ 	.word	0xfffffffe
	.align		4
        /*0010*/ 	.word	0x00000000
	.align		4
        /*0014*/ 	.word	0xfffffffd
	.align		4
        /*0018*/ 	.word	0x00000000
	.align		4
        /*001c*/ 	.word	0xfffffffc


//--------------------- .text._Z13naiveSgemm_v2PfS_S_iii --------------------------
	.section	.text._Z13naiveSgemm_v2PfS_S_iii,"ax",@progbits
	.align	128
        .global         _Z13naiveSgemm_v2PfS_S_iii
        .type           _Z13naiveSgemm_v2PfS_S_iii,@function
        .size           _Z13naiveSgemm_v2PfS_S_iii,(.L_x_3 - _Z13naiveSgemm_v2PfS_S_iii)
        .other          _Z13naiveSgemm_v2PfS_S_iii,@"STO_CUDA_ENTRY STV_DEFAULT"
_Z13naiveSgemm_v2PfS_S_iii:
.text._Z13naiveSgemm_v2PfS_S_iii:
[----:B------:R-:W-:Y:S01]  /*0000*/  LDC R1, c[0x0][0x37c] ;  /* 0x0000df00ff017b82 */ /* 0x000fe20000000800 */
[----:B------:R-:W0:Y:S01]  /*0010*/  LDCU UR9, c[0x0][0x3a0] ;  /* 0x00007400ff0977ac */ /* 0x000e220008000800 */
[----:B------:R-:W1:Y:S01]  /*0020*/  S2R R0, SR_TID.X ;  /* 0x0000000000007919 */ /* 0x000e620000002100 */
[----:B------:R-:W-:Y:S02]  /*0030*/  CS2R R70, SRZ ;  /* 0x0000000000467805 */ /* 0x000fe4000001ff00 */
[----:B------:R-:W-:Y:S02]  /*0040*/  CS2R R68, SRZ ;  /* 0x0000000000447805 */ /* 0x000fe4000001ff00 */
[----:B------:R-:W-:Y:S01]  /*0050*/  CS2R R66, SRZ ;  /* 0x0000000000427805 */ /* 0x000fe2000001ff00 */
[----:B------:R-:W2:Y:S01]  /*0060*/  S2R R3, SR_TID.Y ;  /* 0x0000000000037919 */ /* 0x000ea20000002200 */
[----:B------:R-:W-:Y:S02]  /*0070*/  CS2R R64, SRZ ;  /* 0x0000000000407805 */ /* 0x000fe4000001ff00 */
[----:B------:R-:W-:-:S02]  /*0080*/  CS2R R62, SRZ ;  /* 0x00000000003e7805 */ /* 0x000fc4000001ff00 */
[----:B------:R-:W-:Y:S02]  /*0090*/  CS2R R60, SRZ ;  /* 0x00000000003c7805 */ /* 0x000fe4000001ff00 */
[----:B------:R-:W-:Y:S02]  /*00a0*/  CS2R R58, SRZ ;  /* 0x00000000003a7805 */ /* 0x000fe4000001ff00 */
[----:B------:R-:W-:Y:S02]  /*00b0*/  CS2R R56, SRZ ;  /* 0x0000000000387805 */ /* 0x000fe4000001ff00 */
[----:B------:R-:W-:Y:S02]  /*00c0*/  CS2R R54, SRZ ;  /* 0x0000000000367805 */ /* 0x000fe4000001ff00 */
[----:B------:R-:W-:Y:S02]  /*00d0*/  CS2R R52, SRZ ;  /* 0x0000000000347805 */ /* 0x000fe4000001ff00 */
[----:B------:R-:W-:-:S02]  /*00e0*/  CS2R R50, SRZ ;  /* 0x0000000000327805 */ /* 0x000fc4000001ff00 */
[----:B------:R-:W-:Y:S02]  /*00f0*/  CS2R R48, SRZ ;  /* 0x0000000000307805 */ /* 0x000fe4000001ff00 */
[----:B------:R-:W-:Y:S02]  /*0100*/  CS2R R46, SRZ ;  /* 0x00000000002e7805 */ /* 0x000fe4000001ff00 */
[----:B------:R-:W-:Y:S02]  /*0110*/  CS2R R44, SRZ ;  /* 0x00000000002c7805 */ /* 0x000fe4000001ff00 */
[----:B------:R-:W-:Y:S01]  /*0120*/  CS2R R42, SRZ ;  /* 0x00000000002a7805 */ /* 0x000fe2000001ff00 */
[----:B0-----:R-:W-:Y:S01]  /*0130*/  UISETP.GE.AND UP0, UPT, UR9, 0x1, UPT ;  /* 0x000000010900788c */ /* 0x001fe2000bf06270 */
        /* <DEDUP_REMOVED lines=16> */
[----:B------:R-:W-:Y:S01]  /*0240*/  CS2R R8, SRZ ;  /* 0x0000000000087805 */ /* 0x000fe2000001ff00 */
[----:B------:R-:W0:Y:S01]  /*0250*/  LDCU.64 UR10, c[0x0][0x358] ;  /* 0x00006b00ff0a77ac */ /* 0x000e220008000a00 */
[----:B-12---:R-:W-:Y:S05]  /*0260*/  BRA.U !UP0, `(.L_x_0) ;  /* 0x0000002508607547 */ /* 0x006fea000b800000 */
[----:B------:R-:W1:Y:S01]  /*0270*/  S2UR UR8, SR_CgaCtaId ;  /* 0x00000000000879c3 */ /* 0x000e620000008800 */
[----:B------:R-:W2:Y:S01]  /*0280*/  S2R R5, SR_CTAID.Y ;  /* 0x0000000000057919 */ /* 0x000ea20000002600 */
[----:B------:R-:W3:Y:S01]  /*0290*/  LDCU UR7, c[0x0][0x360] ;  /* 0x00006c00ff0777ac */ /* 0x000ee20008000800 */
[----:B------:R-:W-:Y:S01]  /*02a0*/  UMOV UR6, 0x400 ;  /* 0x0000040000067882 */ /* 0x000fe20000000000 */
[----:B------:R-:W-:-:S04]  /*02b0*/  UIADD3 UR5, UPT, UPT, UR9, 0x7, URZ ;  /* 0x0000000709057890 */ /* 0x000fc8000fffe0ff */
[----:B------:R-:W4:Y:S01]  /*02c0*/  S2UR UR4, SR_CTAID.X ;  /* 0x00000000000479c3 */ /* 0x000f220000002500 */
[----:B------:R-:W-:-:S04]  /*02d0*/  USHF.R.U32.HI UR5, URZ, 0x3, UR5 ;  /* 0x00000003ff057899 */ /* 0x000fc80008011605 */
[----:B------:R-:W-:-:S03]  /*02e0*/  UIADD3 UR5, UPT, UPT, -UR5, URZ, URZ ;  /* 0x000000ff05057290 */ /* 0x000fc6000fffe1ff */
[----:B------:R-:W5:Y:S01]  /*02f0*/  LDC R73, c[0x0][0x39c] ;  /* 0x0000e700ff497b82 */ /* 0x000f620000000800 */
[----:B---3--:R-:W-:Y:S01]  /*0300*/  IMAD R0, R3, UR7, R0 ;  /* 0x0000000703007c24 */ /* 0x008fe2000f8e0200 */
[----:B------:R-:W-:Y:S02]  /*0310*/  UIADD3 UR7, UPT, UPT, UR6, 0x1000, URZ ;  /* 0x0000100006077890 */ /* 0x000fe4000fffe0ff */
[----:B-1----:R-:W-:Y:S02]  /*0320*/  ULEA UR6, UR8, UR6, 0x18 ;  /* 0x0000000608067291 */ /* 0x002fe4000f8ec0ff */
[--C-:B------:R-:W-:Y:S01]  /*0330*/  SHF.R.U32.HI R4, RZ, 0x5, R0.reuse ;  /* 0x00000005ff047819 */ /* 0x100fe20000011600 */
[----:B------:R-:W-:Y:S01]  /*0340*/  ULEA UR7, UR8, UR7, 0x18 ;  /* 0x0000000708077291 */ /* 0x000fe2000f8ec0ff */
[----:B------:R-:W-:Y:S02]  /*0350*/  SHF.L.U32 R3, R0, 0x2, RZ ;  /* 0x0000000200037819 */ /* 0x000fe400000006ff */
[----:B------:R-:W-:-:S02]  /*0360*/  SHF.R.U32.HI R2, RZ, 0x1, R0 ;  /* 0x00000001ff027819 */ /* 0x000fc40000011600 */
[----:B------:R-:W-:Y:S01]  /*0370*/  SHF.L.U32 R0, R0, 0x4, RZ ;  /* 0x0000000400007819 */ /* 0x000fe200000006ff */
[----:B----4-:R-:W-:Y:S01]  /*0380*/  USHF.L.U32 UR4, UR4, 0x7, URZ ;  /* 0x0000000704047899 */ /* 0x010fe200080006ff */
[----:B------:R-:W-:Y:S02]  /*0390*/  LEA R100, R4, UR7, 0x9 ;  /* 0x0000000704647c11 */ /* 0x000fe4000f8e48ff */
[----:B------:R-:W-:Y:S02]  /*03a0*/  LOP3.LUT R71, R0, 0x1f0, RZ, 0xc0, !PT ;  /* 0x000001f000477812 */ /* 0x000fe400078ec0ff */
[----:B--2---:R-:W-:Y:S02]  /*03b0*/  LEA R5, R5, R2, 0x7 ;  /* 0x0000000205057211 */ /* 0x004fe400078e38ff */
[----:B------:R-:W-:Y:S01]  /*03c0*/  LOP3.LUT R6, R3, 0x4, RZ, 0xc0, !PT ;  /* 0x0000000403067812 */ /* 0x000fe200078ec0ff */
[----:B-----5:R-:W-:Y:S01]  /*03d0*/  IMAD R73, R4, R73, UR4 ;  /* 0x0000000404497e24 */ /* 0x020fe2000f8e0249 */
[----:B------:R-:W-:-:S02]  /*03e0*/  LEA R7, R2, UR6, 0x5 ;  /* 0x0000000602077c11 */ /* 0x000fc4000f8e28ff */
[----:B------:R-:W-:Y:S01]  /*03f0*/  LOP3.LUT R4, R0, 0x10, RZ, 0xc0, !PT ;  /* 0x0000001000047812 */ /* 0x000fe200078ec0ff */
[----:B------:R-:W-:Y:S01]  /*0400*/  IMAD R6, R5, UR9, R6 ;  /* 0x0000000905067c24 */ /* 0x000fe2000f8e0206 */
[----:B------:R-:W-:Y:S02]  /*0410*/  LOP3.LUT R2, R3, 0x7c, RZ, 0xc0, !PT ;  /* 0x0000007c03027812 */ /* 0x000fe400078ec0ff */
[----:B------:R-:W-:Y:S01]  /*0420*/  IADD3 R100, PT, PT, R100, R71, RZ ;  /* 0x0000004764647210 */ /* 0x000fe20007ffe0ff */
[----:B------:R-:W-:Y:S01]  /*0430*/  HFMA2 R71, -RZ, RZ, 0, 0 ;  /* 0x00000000ff477431 */ /* 0x000fe200000001ff */
[----:B------:R-:W-:Y:S02]  /*0440*/  IADD3 R7, PT, PT, R7, R4, RZ ;  /* 0x0000000407077210 */ /* 0x000fe40007ffe0ff */
[----:B------:R-:W-:-:S07]  /*0450*/  IADD3 R2, PT, PT, R2, R73, RZ ;  /* 0x0000004902027210 */ /* 0x000fce0007ffe0ff */
.L_x_1:
[----:B------:R-:W1:Y:S08]  /*0460*/  LDC.64 R72, c[0x0][0x380] ;  /* 0x0000e000ff487b82 */ /* 0x000e700000000a00 */
[----:B------:R-:W2:Y:S01]  /*0470*/  LDC.64 R74, c[0x0][0x388] ;  /* 0x0000e200ff4a7b82 */ /* 0x000ea20000000a00 */
[----:B-1----:R-:W-:-:S05]  /*0480*/  IMAD.WIDE R72, R6, 0x4, R72 ;  /* 0x0000000406487825 */ /* 0x002fca00078e0248 */
[----:B0-----:R-:W3:Y:S01]  /*0490*/  LDG.E.128.CONSTANT R104, desc[UR10][R72.64] ;  /* 0x0000000a48687981 */ /* 0x001ee2000c1e9d00 */
[----:B--2---:R-:W-:-:S05]  /*04a0*/  IMAD.WIDE R74, R2, 0x4, R74 ;  /* 0x00000004024a7825 */ /* 0x004fca00078e024a */
[----:B------:R-:W2:Y:S01]  /*04b0*/  LDG.E.128.CONSTANT R108, desc[UR10][R74.64] ;  /* 0x0000000a4a6c7981 */ /* 0x000ea2000c1e9d00 */
[----:B------:R-:W0:Y:S01]  /*04c0*/  S2UR UR6, SR_CgaCtaId ;  /* 0x00000000000679c3 */ /* 0x000e220000008800 */
[----:B------:R-:W1:Y:S01]  /*04d0*/  S2R R3, SR_TID.Y ;  /* 0x0000000000037919 */ /* 0x000e620000002200 */
[----:B------:R-:W4:Y:S01]  /*04e0*/  S2R R0, SR_TID.X ;  /* 0x0000000000007919 */ /* 0x000f220000002100 */
[----:B------:R-:W-:Y:S02]  /*04f0*/  UMOV UR4, 0x400 ;  /* 0x0000040000047882 */ /* 0x000fe40000000000 */
[----:B------:R-:W-:Y:S02]  /*0500*/  UIADD3 UR7, UPT, UPT, UR4, 0x1000, URZ ;  /* 0x0000100004077890 */ /* 0x000fe4000fffe0ff */
[----:B0-----:R-:W-:Y:S02]  /*0510*/  ULEA UR4, UR6, UR4, 0x18 ;  /* 0x0000000406047291 */ /* 0x001fe4000f8ec0ff */
[----:B------:R-:W-:-:S04]  /*0520*/  ULEA UR7, UR6, UR7, 0x18 ;  /* 0x0000000706077291 */ /* 0x000fc8000f8ec0ff */
[----:B-1----:R-:W-:Y:S02]  /*0530*/  LEA R5, R3, UR4, 0x8 ;  /* 0x0000000403057c11 */ /* 0x002fe4000f8e40ff */
[----:B----4-:R-:W-:Y:S01]  /*0540*/  LEA R4, R0, UR7, 0x5 ;  /* 0x0000000700047c11 */ /* 0x010fe2000f8e28ff */
[----:B---3--:R-:W-:Y:S04]  /*0550*/  STS.128 [R7], R104 ;  /* 0x0000006807007388 */ /* 0x008fe80000000c00 */
[----:B--2---:R-:W-:Y:S01]  /*0560*/  STS.128 [R100], R108 ;  /* 0x0000006c64007388 */ /* 0x004fe20000000c00 */
[----:B------:R-:W-:Y:S06]  /*0570*/  BAR.SYNC.DEFER_BLOCKING 0x0 ;  /* 0x0000000000007b1d */ /* 0x000fec0000010000 */
[----:B------:R-:W-:Y:S04]  /*0580*/  LDS.128 R72, [R5] ;  /* 0x0000000005487984 */ /* 0x000fe80000000c00 */
[----:B------:R-:W0:Y:S04]  /*0590*/  LDS.128 R76, [R4] ;  /* 0x00000000044c7984 */ /* 0x000e280000000c00 */
[----:B------:R-:W1:Y:S04]  /*05a0*/  LDS.128 R80, [R4+0x10] ;  /* 0x0000100004507984 */ /* 0x000e680000000c00 */
[----:B------:R-:W2:Y:S04]  /*05b0*/  LDS.128 R92, [R4+0x210] ;  /* 0x00021000045c7984 */ /* 0x000ea80000000c00 */
[----:B------:R-:W3:Y:S04]  /*05c0*/  LDS.128 R84, [R5+0x20] ;  /* 0x0000200005547984 */ /* 0x000ee80000000c00 */
[----:B------:R-:W4:Y:S04]  /*05d0*/  LDS.128 R88, [R4+0x200] ;  /* 0x0002000004587984 */ /* 0x000f280000000c00 */
[----:B------:R-:W5:Y:S01]  /*05e0*/  LDS.128 R96, [R5+0x40] ;  /* 0x0000400005607984 */ /* 0x000f620000000c00 */
[C---:B0-----:R-:W-:Y:S01]  /*05f0*/  FFMA R101, R72.reuse, R76, R8 ;  /* 0x0000004c48657223 */ /* 0x041fe20000000008 */
[C---:B------:R-:W-:Y:S01]  /*0600*/  FFMA R102, R72.reuse, R77, R9 ;  /* 0x0000004d48667223 */ /* 0x040fe20000000009 */
[C---:B------:R-:W-:Y:S01]  /*0610*/  FFMA R115, R72.reuse, R78, R10 ;  /* 0x0000004e48737223 */ /* 0x040fe2000000000a */
[----:B------:R-:W-:-:S02]  /*0620*/  FFMA R104, R72, R79, R11 ;  /* 0x0000004f48687223 */ /* 0x000fc4000000000b */
[----:B------:R-:W0:Y:S01]  /*0630*/  LDS.128 R8, [R5+0x60] ;  /* 0x0000600005087984 */ /* 0x000e220000000c00 */
[C---:B-1----:R-:W-:Y:S01]  /*0640*/  FFMA R103, R72.reuse, R80, R12 ;  /* 0x0000005048677223 */ /* 0x042fe2000000000c */
[C---:B------:R-:W-:Y:S01]  /*0650*/  FFMA R12, R72.reuse, R81, R13 ;  /* 0x00000051480c7223 */ /* 0x040fe2000000000d */
[C---:B------:R-:W-:Y:S01]  /*0660*/  FFMA R107, R72.reuse, R82, R14 ;  /* 0x00000052486b7223 */ /* 0x040fe2000000000e */
[----:B------:R-:W-:Y:S02]  /*0670*/  FFMA R72, R72, R83, R15 ;  /* 0x0000005348487223 */ /* 0x000fe4000000000f */
[C---:B--2---:R-:W-:Y:S02]  /*0680*/  FFMA R105, R73.reuse, R93, R12 ;  /* 0x0000005d49697223 */ /* 0x044fe4000000000c */
[----:B------:R-:W1:Y:S01]  /*0690*/  LDS.128 R12, [R5+0x80] ;  /* 0x00008000050c7984 */ /* 0x000e620000000c00 */
[----:B---3--:R-:W-:Y:S01]  /*06a0*/  FFMA R106, R84, R77, R17 ;  /* 0x0000004d546a7223 */ /* 0x008fe20000000011 */
[----:B------:R-:W-:Y:S01]  /*06b0*/  FFMA R117, R76, R84, R16 ;  /* 0x000000544c757223 */ /* 0x000fe20000000010 */
[----:B------:R-:W-:Y:S01]  /*06c0*/  FFMA R119, R84, R78, R18 ;  /* 0x0000004e54777223 */ /* 0x000fe20000000012 */
[----:B------:R-:W-:Y:S01]  /*06d0*/  FFMA R17, R80, R84, R20 ;  /* 0x0000005450117223 */ /* 0x000fe20000000014 */
[C---:B------:R-:W-:Y:S01]  /*06e0*/  FFMA R16, R84.reuse, R79, R19 ;  /* 0x0000004f54107223 */ /* 0x040fe20000000013 */
[C---:B------:R-:W-:Y:S01]  /*06f0*/  FFMA R18, R84.reuse, R81, R21 ;  /* 0x0000005154127223 */ /* 0x040fe20000000015 */
[----:B------:R-:W-:Y:S01]  /*0700*/  FFMA R20, R84, R83, R23 ;  /* 0x0000005354147223 */ /* 0x000fe20000000017 */
[----:B----4-:R-:W-:Y:S01]  /*0710*/  FFMA R111, R88, R73, R101 ;  /* 0x00000049586f7223 */ /* 0x010fe20000000065 */
[----:B------:R-:W-:Y:S01]  /*0720*/  FFMA R109, R84, R82, R22 ;  /* 0x00000052546d7223 */ /* 0x000fe20000000016 */
[C---:B------:R-:W-:Y:S01]  /*0730*/  FFMA R101, R73.reuse, R91, R104 ;  /* 0x0000005b49657223 */ /* 0x040fe20000000068 */
[C---:B------:R-:W-:Y:S01]  /*0740*/  FFMA R113, R73.reuse, R89, R102 ;  /* 0x0000005949717223 */ /* 0x040fe20000000066 */
[C---:B------:R-:W-:Y:S01]  /*0750*/  FFMA R115, R73.reuse, R90, R115 ;  /* 0x0000005a49737223 */ /* 0x040fe20000000073 */
[----:B------:R-:W-:Y:S01]  /*0760*/  FFMA R103, R92, R73, R103 ;  /* 0x000000495c677223 */ /* 0x000fe20000000067 */
[C---:B------:R-:W-:Y:S01]  /*0770*/  FFMA R107, R73.reuse, R94, R107 ;  /* 0x0000005e496b7223 */ /* 0x040fe2000000006b */
[----:B------:R-:W-:Y:S01]  /*0780*/  FFMA R72, R73, R95, R72 ;  /* 0x0000005f49487223 */ /* 0x000fe20000000048 */
[-C--:B------:R-:W-:Y:S01]  /*0790*/  FFMA R104, R95, R85.reuse, R20 ;  /* 0x000000555f687223 */ /* 0x080fe20000000014 */
[----:B-----5:R-:W-:Y:S01]  /*07a0*/  FFMA R21, R76, R96, R24 ;  /* 0x000000604c157223 */ /* 0x020fe20000000018 */
[-C--:B------:R-:W-:Y:S01]  /*07b0*/  FFMA R84, R91, R85.reuse, R16 ;  /* 0x000000555b547223 */ /* 0x080fe20000000010 */
[-C--:B------:R-:W-:Y:S01]  /*07c0*/  FFMA R73, R92, R85.reuse, R17 ;  /* 0x000000555c497223 */ /* 0x080fe20000000011 */
[----:B------:R-:W-:Y:S01]  /*07d0*/  FFMA R102, R93, R85, R18 ;  /* 0x000000555d667223 */ /* 0x000fe20000000012 */
[C---:B------:R-:W-:Y:S01]  /*07e0*/  FFMA R20, R96.reuse, R77, R25 ;  /* 0x0000004d60147223 */ /* 0x040fe20000000019 */
[C---:B------:R-:W-:Y:S01]  /*07f0*/  FFMA R23, R96.reuse, R78, R26 ;  /* 0x0000004e60177223 */ /* 0x040fe2000000001a */
[C---:B------:R-:W-:Y:S01]  /*0800*/  FFMA R22, R96.reuse, R79, R27 ;  /* 0x0000004f60167223 */ /* 0x040fe2000000001b */
[----:B------:R-:W-:Y:S01]  /*0810*/  FFMA R24, R96, R81, R29 ;  /* 0x0000005160187223 */ /* 0x000fe2000000001d */
[----:B------:R-:W2:Y:S01]  /*0820*/  LDS.128 R16, [R5+0xa0] ;  /* 0x0000a00005107984 */ /* 0x000ea20000000c00 */
[-C--:B------:R-:W-:Y:S01]  /*0830*/  FFMA R117, R88, R85.reuse, R117 ;  /* 0x0000005558757223 */ /* 0x080fe20000000075 */
[-C--:B------:R-:W-:Y:S01]  /*0840*/  FFMA R106, R89, R85.reuse, R106 ;  /* 0x00000055596a7223 */ /* 0x080fe2000000006a */
[-C--:B------:R-:W-:Y:S01]  /*0850*/  FFMA R119, R90, R85.reuse, R119 ;  /* 0x000000555a777223 */ /* 0x080fe20000000077 */
[----:B------:R-:W-:Y:S01]  /*0860*/  FFMA R109, R94, R85, R109 ;  /* 0x000000555e6d7223 */ /* 0x000fe2000000006d */
[----:B------:R-:W-:Y:S01]  /*0870*/  FFMA R123, R80, R96, R28 ;  /* 0x00000060507b7223 */ /* 0x000fe2000000001c */
[C---:B------:R-:W-:Y:S01]  /*0880*/  FFMA R85, R96.reuse, R82, R30 ;  /* 0x0000005260557223 */ /* 0x040fe2000000001e */
[----:B------:R-:W-:Y:S01]  /*0890*/  FFMA R108, R96, R83, R31 ;  /* 0x00000053606c7223 */ /* 0x000fe2000000001f */
[-C--:B------:R-:W-:Y:S01]  /*08a0*/  FFMA R96, R93, R97.reuse, R24 ;  /* 0x000000615d607223 */ /* 0x080fe20000000018 */
[-C--:B------:R-:W-:Y:S01]  /*08b0*/  FFMA R30, R88, R97.reuse, R21 ;  /* 0x00000061581e7223 */ /* 0x080fe20000000015 */
[-C--:B------:R-:W-:Y:S01]  /*08c0*/  FFMA R31, R89, R97.reuse, R20 ;  /* 0x00000061591f7223 */ /* 0x080fe20000000014 */
[-C--:B------:R-:W-:Y:S01]  /*08d0*/  FFMA R29, R90, R97.reuse, R23 ;  /* 0x000000615a1d7223 */ /* 0x080fe20000000017 */
[----:B------:R-:W-:Y:S01]  /*08e0*/  FFMA R121, R91, R97, R22 ;  /* 0x000000615b797223 */ /* 0x000fe20000000016 */
[----:B0-----:R-:W-:Y:S01]  /*08f0*/  FFMA R25, R76, R8, R32 ;  /* 0x000000084c197223 */ /* 0x001fe20000000020 */
[C---:B------:R-:W-:Y:S01]  /*0900*/  FFMA R27, R8.reuse, R78, R34 ;  /* 0x0000004e081b7223 */ /* 0x040fe20000000022 */
[----:B------:R-:W-:Y:S01]  /*0910*/  FFMA R24, R8, R79, R35 ;  /* 0x0000004f08187223 */ /* 0x000fe20000000023 */
[----:B------:R-:W0:Y:S01]  /*0920*/  LDS.128 R20, [R5+0xc0] ;  /* 0x0000c00005147984 */ /* 0x000e220000000c00 */
[-C--:B------:R-:W-:Y:S01]  /*0930*/  FFMA R123, R92, R97.reuse, R123 ;  /* 0x000000615c7b7223 */ /* 0x080fe2000000007b */
[-C--:B------:R-:W-:Y:S01]  /*0940*/  FFMA R85, R94, R97.reuse, R85 ;  /* 0x000000615e557223 */ /* 0x080fe20000000055 */
[----:B------:R-:W-:Y:S01]  /*0950*/  FFMA R108, R95, R97, R108 ;  /* 0x000000615f6c7223 */ /* 0x000fe2000000006c */
[----:B------:R-:W-:Y:S01]  /*0960*/  FFMA R124, R8, R77, R33 ;  /* 0x0000004d087c7223 */ /* 0x000fe20000000021 */
[----:B------:R-:W-:Y:S01]  /*0970*/  FFMA R33, R80, R8, R36 ;  /* 0x0000000850217223 */ /* 0x000fe20000000024 */
[C---:B------:R-:W-:Y:S01]  /*0980*/  FFMA R122, R8.reuse, R81, R37 ;  /* 0x00000051087a7223 */ /* 0x040fe20000000025 */
[C---:B------:R-:W-:Y:S01]  /*0990*/  FFMA R97, R8.reuse, R82, R38 ;  /* 0x0000005208617223 */ /* 0x040fe20000000026 */
[----:B------:R-:W-:Y:S01]  /*09a0*/  FFMA R8, R8, R83, R39 ;  /* 0x0000005308087223 */ /* 0x000fe20000000027 */
[-C--:B------:R-:W-:Y:S01]  /*09b0*/  FFMA R112, R88, R9.reuse, R25 ;  /* 0x0000000958707223 */ /* 0x080fe20000000019 */
[-C--:B------:R-:W-:Y:S01]  /*09c0*/  FFMA R28, R90, R9.reuse, R27 ;  /* 0x000000095a1c7223 */ /* 0x080fe2000000001b */
[----:B------:R-:W-:-:S02]  /*09d0*/  FFMA R125, R91, R9, R24 ;  /* 0x000000095b7d7223 */ /* 0x000fc40000000018 */
[----:B------:R-:W3:Y:S01]  /*09e0*/  LDS.128 R24, [R5+0xe0] ;  /* 0x0000e00005187984 */ /* 0x000ee20000000c00 */
[-C--:B------:R-:W-:Y:S01]  /*09f0*/  FFMA R124, R89, R9.reuse, R124 ;  /* 0x00000009597c7223 */ /* 0x080fe2000000007c */
[-C--:B------:R-:W-:Y:S01]  /*0a00*/  FFMA R110, R92, R9.reuse, R33 ;  /* 0x000000095c6e7223 */ /* 0x080fe20000000021 */
[-C--:B------:R-:W-:Y:S01]  /*0a10*/  FFMA R122, R93, R9.reuse, R122 ;  /* 0x000000095d7a7223 */ /* 0x080fe2000000007a */
[-C--:B------:R-:W-:Y:S01]  /*0a20*/  FFMA R97, R94, R9.reuse, R97 ;  /* 0x000000095e617223 */ /* 0x080fe20000000061 */
[----:B------:R-:W-:Y:S01]  /*0a30*/  FFMA R8, R95, R9, R8 ;  /* 0x000000095f087223 */ /* 0x000fe20000000008 */
[----:B-1----:R-:W-:Y:S01]  /*0a40*/  FFMA R9, R76, R12, R40 ;  /* 0x0000000c4c097223 */ /* 0x002fe20000000028 */
[C---:B------:R-:W-:Y:S01]  /*0a50*/  FFMA R32, R12.reuse, R77, R41 ;  /* 0x0000004d0c207223 */ /* 0x040fe20000000029 */
[C---:B------:R-:W-:Y:S01]  /*0a60*/  FFMA R33, R12.reuse, R78, R42 ;  /* 0x0000004e0c217223 */ /* 0x040fe2000000002a */
[C---:B------:R-:W-:Y:S01]  /*0a70*/  FFMA R34, R12.reuse, R79, R43 ;  /* 0x0000004f0c227223 */ /* 0x040fe2000000002b */
        /* <DEDUP_REMOVED lines=8> */
[----:B------:R-:W-:-:S02]  /*0b00*/  FFMA R9, R94, R13, R35 ;  /* 0x0000000d5e097223 */ /* 0x000fc40000000023 */
[----:B------:R-:W1:Y:S01]  /*0b10*/  LDS.128 R32, [R4+0x400] ;  /* 0x0004000004207984 */ /* 0x000e620000000c00 */
[----:B--2---:R-:W-:Y:S01]  /*0b20*/  FFMA R36, R16, R77, R49 ;  /* 0x0000004d10247223 */ /* 0x004fe20000000031 */
[-C--:B------:R-:W-:Y:S01]  /*0b30*/  FFMA R41, R92, R13.reuse, R41 ;  /* 0x0000000d5c297223 */ /* 0x080fe20000000029 */
[-C--:B------:R-:W-:Y:S01]  /*0b40*/  FFMA R120, R93, R13.reuse, R120 ;  /* 0x0000000d5d787223 */ /* 0x080fe20000000078 */
[----:B------:R-:W-:Y:S01]  /*0b50*/  FFMA R114, R95, R13, R114 ;  /* 0x0000000d5f727223 */ /* 0x000fe20000000072 */
[----:B------:R-:W-:Y:S01]  /*0b60*/  FFMA R13, R76, R16, R48 ;  /* 0x000000104c0d7223 */ /* 0x000fe20000000030 */
[C---:B------:R-:W-:Y:S01]  /*0b70*/  FFMA R37, R16.reuse, R78, R50 ;  /* 0x0000004e10257223 */ /* 0x040fe20000000032 */
[----:B------:R-:W-:Y:S01]  /*0b80*/  FFMA R38, R16, R79, R51 ;  /* 0x0000004f10267223 */ /* 0x000fe20000000033 */
[----:B------:R-:W-:Y:S01]  /*0b90*/  FFMA R43, R80, R16, R52 ;  /* 0x00000010502b7223 */ /* 0x000fe20000000034 */
[C---:B------:R-:W-:Y:S01]  /*0ba0*/  FFMA R42, R16.reuse, R81, R53 ;  /* 0x00000051102a7223 */ /* 0x040fe20000000035 */
[C---:B------:R-:W-:Y:S01]  /*0bb0*/  FFMA R39, R16.reuse, R82, R54 ;  /* 0x0000005210277223 */ /* 0x040fe20000000036 */
[----:B------:R-:W-:Y:S01]  /*0bc0*/  FFMA R40, R16, R83, R55 ;  /* 0x0000005310287223 */ /* 0x000fe20000000037 */
[----:B------:R-:W-:Y:S01]  /*0bd0*/  FFMA R16, R89, R17, R36 ;  /* 0x0000001159107223 */ /* 0x000fe20000000024 */
[----:B0-----:R-:W-:Y:S01]  /*0be0*/  FFMA R36, R20, R77, R57 ;  /* 0x0000004d14247223 */ /* 0x001fe20000000039 */
[----:B------:R-:W-:Y:S01]  /*0bf0*/  FFMA R50, R88, R17, R13 ;  /* 0x0000001158327223 */ /* 0x000fe2000000000d */
[----:B------:R-:W-:Y:S01]  /*0c00*/  FFMA R46, R20, R83, R63 ;  /* 0x00000053142e7223 */ /* 0x000fe2000000003f */
[-C--:B------:R-:W-:Y:S01]  /*0c10*/  FFMA R54, R90, R17.reuse, R37 ;  /* 0x000000115a367223 */ /* 0x080fe20000000025 */
[-C--:B------:R-:W-:Y:S01]  /*0c20*/  FFMA R53, R91, R17.reuse, R38 ;  /* 0x000000115b357223 */ /* 0x080fe20000000026 */
[-C--:B------:R-:W-:Y:S01]  /*0c30*/  FFMA R43, R92, R17.reuse, R43 ;  /* 0x000000115c2b7223 */ /* 0x080fe2000000002b */
        /* <DEDUP_REMOVED lines=8> */
[----:B---3--:R-:W-:Y:S01]  /*0cc0*/  FFMA R36, R24, R77, R65 ;  /* 0x0000004d18247223 */ /* 0x008fe20000000041 */
[----:B------:R-:W-:Y:S01]  /*0cd0*/  FFMA R47, R80, R20, R60 ;  /* 0x00000014502f7223 */ /* 0x000fe2000000003c */
[----:B------:R-:W-:Y:S01]  /*0ce0*/  FFMA R48, R20, R81, R61 ;  /* 0x0000005114307223 */ /* 0x000fe2000000003d */
[-C--:B------:R-:W-:Y:S01]  /*0cf0*/  FFMA R20, R88, R21.reuse, R17 ;  /* 0x0000001558147223 */ /* 0x080fe20000000011 */
[-C--:B------:R-:W-:Y:S01]  /*0d00*/  FFMA R61, R90, R21.reuse, R37 ;  /* 0x000000155a3d7223 */ /* 0x080fe20000000025 */
[-C--:B------:R-:W-:Y:S01]  /*0d10*/  FFMA R55, R91, R21.reuse, R38 ;  /* 0x000000155b377223 */ /* 0x080fe20000000026 */
[----:B------:R-:W-:Y:S01]  /*0d20*/  FFMA R17, R94, R21, R39 ;  /* 0x000000155e117223 */ /* 0x000fe20000000027 */
[----:B------:R-:W-:-:S02]  /*0d30*/  FFMA R89, R89, R25, R36 ;  /* 0x0000001959597223 */ /* 0x000fc40000000024 */
[----:B------:R-:W0:Y:S01]  /*0d40*/  LDS.128 R36, [R4+0x410] ;  /* 0x0004100004247984 */ /* 0x000e220000000c00 */
[----:B------:R-:W-:Y:S01]  /*0d50*/  FFMA R52, R24, R79, R67 ;  /* 0x0000004f18347223 */ /* 0x000fe20000000043 */
[----:B------:R-:W-:Y:S01]  /*0d60*/  FFMA R79, R80, R24, R68 ;  /* 0x00000018504f7223 */ /* 0x000fe20000000044 */
[C---:B-1----:R-:W-:Y:S01]  /*0d70*/  FFMA R49, R32.reuse, R10, R112 ;  /* 0x0000000a20317223 */ /* 0x042fe20000000070 */
[C---:B------:R-:W-:Y:S01]  /*0d80*/  FFMA R112, R33.reuse, R86, R106 ;  /* 0x0000005621707223 */ /* 0x040fe2000000006a */
[-C--:B------:R-:W-:Y:S01]  /*0d90*/  FFMA R51, R32, R98.reuse, R30 ;  /* 0x0000006220337223 */ /* 0x080fe2000000001e */
[-C--:B------:R-:W-:Y:S01]  /*0da0*/  FFMA R106, R33, R98.reuse, R31 ;  /* 0x00000062216a7223 */ /* 0x080fe2000000001f */
[C---:B------:R-:W-:Y:S01]  /*0db0*/  FFMA R68, R34.reuse, R98, R29 ;  /* 0x0000006222447223 */ /* 0x040fe2000000001d */
[----:B------:R-:W-:Y:S02]  /*0dc0*/  FFMA R60, R34, R10, R28 ;  /* 0x0000000a223c7223 */ /* 0x000fe4000000001c */
[----:B------:R-:W1:Y:S01]  /*0dd0*/  LDS.128 R28, [R4+0x600] ;  /* 0x00060000041c7984 */ /* 0x000e620000000c00 */
[-C--:B------:R-:W-:Y:S01]  /*0de0*/  FFMA R47, R92, R21.reuse, R47 ;  /* 0x000000155c2f7223 */ /* 0x080fe2000000002f */
[-C--:B------:R-:W-:Y:S01]  /*0df0*/  FFMA R48, R93, R21.reuse, R48 ;  /* 0x000000155d307223 */ /* 0x080fe20000000030 */
[----:B------:R-:W-:Y:S01]  /*0e00*/  FFMA R46, R95, R21, R46 ;  /* 0x000000155f2e7223 */ /* 0x000fe2000000002e */
[----:B------:R-:W-:Y:S01]  /*0e10*/  FFMA R21, R76, R24, R64 ;  /* 0x000000184c157223 */ /* 0x000fe20000000040 */
[C---:B------:R-:W-:Y:S01]  /*0e20*/  FFMA R65, R24.reuse, R78, R66 ;  /* 0x0000004e18417223 */ /* 0x040fe20000000042 */
[C---:B------:R-:W-:Y:S01]  /*0e30*/  FFMA R118, R24.reuse, R81, R69 ;  /* 0x0000005118767223 */ /* 0x040fe20000000045 */
[C---:B------:R-:W-:Y:S01]  /*0e40*/  FFMA R67, R24.reuse, R82, R70 ;  /* 0x0000005218437223 */ /* 0x040fe20000000046 */
[----:B------:R-:W-:Y:S01]  /*0e50*/  FFMA R24, R24, R83, R71 ;  /* 0x0000005318187223 */ /* 0x000fe20000000047 */
[-C--:B------:R-:W-:Y:S01]  /*0e60*/  FFMA R69, R88, R25.reuse, R21 ;  /* 0x0000001958457223 */ /* 0x080fe20000000015 */
[-C--:B------:R-:W-:Y:S01]  /*0e70*/  FFMA R65, R90, R25.reuse, R65 ;  /* 0x000000195a417223 */ /* 0x080fe20000000041 */
[-C--:B------:R-:W-:Y:S01]  /*0e80*/  FFMA R91, R91, R25.reuse, R52 ;  /* 0x000000195b5b7223 */ /* 0x080fe20000000034 */
[-C--:B------:R-:W-:Y:S01]  /*0e90*/  FFMA R79, R92, R25.reuse, R79 ;  /* 0x000000195c4f7223 */ /* 0x080fe2000000004f */
[-C--:B------:R-:W-:Y:S01]  /*0ea0*/  FFMA R118, R93, R25.reuse, R118 ;  /* 0x000000195d767223 */ /* 0x080fe20000000076 */
[-C--:B------:R-:W-:Y:S01]  /*0eb0*/  FFMA R67, R94, R25.reuse, R67 ;  /* 0x000000195e437223 */ /* 0x080fe20000000043 */
[----:B------:R-:W-:Y:S01]  /*0ec0*/  FFMA R59, R95, R25, R24 ;  /* 0x000000195f3b7223 */ /* 0x000fe20000000018 */
[C---:B------:R-:W-:Y:S01]  /*0ed0*/  FFMA R111, R32.reuse, R74, R111 ;  /* 0x0000004a206f7223 */ /* 0x040fe2000000006f */
[C---:B------:R-:W-:Y:S01]  /*0ee0*/  FFMA R57, R32.reuse, R86, R117 ;  /* 0x0000005620397223 */ /* 0x040fe20000000075 */
[C---:B------:R-:W-:Y:S01]  /*0ef0*/  FFMA R25, R32.reuse, R14, R116 ;  /* 0x0000000e20197223 */ /* 0x040fe20000000074 */
[C---:B------:R-:W-:Y:S01]  /*0f00*/  FFMA R21, R32.reuse, R18, R50 ;  /* 0x0000001220157223 */ /* 0x040fe20000000032 */
[C---:B------:R-:W-:Y:S01]  /*0f10*/  FFMA R94, R32.reuse, R22, R20 ;  /* 0x00000016205e7223 */ /* 0x040fe20000000014 */
[----:B------:R-:W-:Y:S01]  /*0f20*/  FFMA R82, R32, R26, R69 ;  /* 0x0000001a20527223 */ /* 0x000fe20000000045 */
[----:B------:R-:W-:Y:S01]  /*0f30*/  FFMA R80, R33, R10, R124 ;  /* 0x0000000a21507223 */ /* 0x000fe2000000007c */
[----:B------:R-:W-:Y:S01]  /*0f40*/  FFMA R32, R35, R14, R45 ;  /* 0x0000000e23207223 */ /* 0x000fe2000000002d */
[----:B------:R-:W-:Y:S01]  /*0f50*/  FFMA R70, R74, R34, R115 ;  /* 0x000000224a467223 */ /* 0x000fe20000000073 */
[C---:B------:R-:W-:Y:S01]  /*0f60*/  FFMA R71, R34.reuse, R86, R119 ;  /* 0x0000005622477223 */ /* 0x040fe20000000077 */
[C---:B------:R-:W-:Y:S01]  /*0f70*/  FFMA R56, R34.reuse, R14, R12 ;  /* 0x0000000e22387223 */ /* 0x040fe2000000000c */
[C---:B------:R-:W-:Y:S01]  /*0f80*/  FFMA R54, R34.reuse, R18, R54 ;  /* 0x0000001222367223 */ /* 0x040fe20000000036 */
[C---:B------:R-:W-:Y:S01]  /*0f90*/  FFMA R52, R34.reuse, R22, R61 ;  /* 0x0000001622347223 */ /* 0x040fe2000000003d */
[----:B0-----:R-:W-:Y:S01]  /*0fa0*/  FFMA R124, R37, R98, R96 ;  /* 0x00000062257c7223 */ /* 0x001fe20000000060 */
[----:B------:R-:W-:Y:S01]  /*0fb0*/  FFMA R50, R34, R26, R65 ;  /* 0x0000001a22327223 */ /* 0x000fe20000000041 */
[----:B------:R-:W-:Y:S01]  /*0fc0*/  FFMA R90, R35, R18, R53 ;  /* 0x00000012235a7223 */ /* 0x000fe20000000035 */
[----:B------:R-:W-:Y:S01]  /*0fd0*/  FFMA R45, R36, R74, R103 ;  /* 0x0000004a242d7223 */ /* 0x000fe20000000067 */
[----:B------:R-:W-:Y:S01]  /*0fe0*/  FFMA R58, R74, R39, R72 ;  /* 0x000000274a3a7223 */ /* 0x000fe20000000048 */
[----:B------:R-:W-:Y:S01]  /*0ff0*/  FFMA R96, R39, R10, R8 ;  /* 0x0000000a27607223 */ /* 0x000fe20000000008 */
[C---:B------:R-:W-:Y:S01]  /*1000*/  FFMA R78, R33.reuse, R14, R44 ;  /* 0x0000000e214e7223 */ /* 0x040fe2000000002c */
[----:B------:R-:W-:Y:S01]  /*1010*/  FFMA R76, R33, R18, R16 ;  /* 0x00000012214c7223 */ /* 0x000fe20000000010 */
[----:B------:R-:W-:Y:S01]  /*1020*/  FFMA R34, R35, R98, R121 ;  /* 0x0000006223227223 */ /* 0x000fe20000000079 */
[C---:B------:R-:W-:Y:S01]  /*1030*/  FFMA R53, R36.reuse, R14, R41 ;  /* 0x0000000e24357223 */ /* 0x040fe20000000029 */
[-C--:B------:R-:W-:Y:S01]  /*1040*/  FFMA R103, R36, R18.reuse, R43 ;  /* 0x0000001224677223 */ /* 0x080fe2000000002b */
[-C--:B------:R-:W-:Y:S01]  /*1050*/  FFMA R72, R37, R18.reuse, R42 ;  /* 0x0000001225487223 */ /* 0x080fe2000000002a */
[----:B------:R-:W-:Y:S01]  /*1060*/  FFMA R8, R39, R18, R40 ;  /* 0x0000001227087223 */ /* 0x000fe20000000028 */
[C---:B------:R-:W-:Y:S01]  /*1070*/  FFMA R116, R74.reuse, R33, R113 ;  /* 0x000000214a747223 */ /* 0x040fe20000000071 */
[C---:B------:R-:W-:Y:S01]  /*1080*/  FFMA R66, R33.reuse, R22, R63 ;  /* 0x0000001621427223 */ /* 0x040fe2000000003f */
[----:B------:R-:W-:Y:S01]  /*1090*/  FFMA R62, R33, R26, R89 ;  /* 0x0000001a213e7223 */ /* 0x000fe20000000059 */
[C---:B------:R-:W-:Y:S01]  /*10a0*/  FFMA R44, R74.reuse, R35, R101 ;  /* 0x000000234a2c7223 */ /* 0x040fe20000000065 */
[C---:B------:R-:W-:Y:S01]  /*10b0*/  FFMA R92, R35.reuse, R86, R84 ;  /* 0x00000056235c7223 */ /* 0x040fe20000000054 */
[C---:B------:R-:W-:Y:S01]  /*10c0*/  FFMA R88, R35.reuse, R10, R125 ;  /* 0x0000000a23587223 */ /* 0x040fe2000000007d */
[C---:B------:R-:W-:Y:S01]  /*10d0*/  FFMA R16, R35.reuse, R22, R55 ;  /* 0x0000001623107223 */ /* 0x040fe20000000037 */
[----:B------:R-:W-:Y:S01]  /*10e0*/  FFMA R20, R35, R26, R91 ;  /* 0x0000001a23147223 */ /* 0x000fe2000000005b */
[----:B------:R-:W0:Y:S01]  /*10f0*/  LDS.128 R40, [R4+0x610] ;  /* 0x0006100004287984 */ /* 0x000e220000000c00 */
[----:B------:R-:W-:Y:S01]  /*1100*/  FFMA R64, R74, R37, R105 ;  /* 0x000000254a407223 */ /* 0x000fe20000000069 */
[C---:B------:R-:W-:Y:S01]  /*1110*/  FFMA R125, R36.reuse, R86, R73 ;  /* 0x00000056247d7223 */ /* 0x040fe20000000049 */
[-C--:B------:R-:W-:Y:S01]  /*1120*/  FFMA R121, R36, R98.reuse, R123 ;  /* 0x0000006224797223 */ /* 0x080fe2000000007b */
[CC--:B------:R-:W-:Y:S01]  /*1130*/  FFMA R117, R38.reuse, R98.reuse, R85 ;  /* 0x0000006226757223 */ /* 0x0c0fe20000000055 */
[----:B------:R-:W-:Y:S01]  /*1140*/  FFMA R12, R39, R98, R108 ;  /* 0x00000062270c7223 */ /* 0x000fe2000000006c */
[----:B------:R-:W-:Y:S01]  /*1150*/  FFMA R105, R38, R14, R9 ;  /* 0x0000000e26697223 */ /* 0x000fe20000000009 */
[----:B------:R-:W-:Y:S01]  /*1160*/  FFMA R61, R74, R38, R107 ;  /* 0x000000264a3d7223 */ /* 0x000fe2000000006b */
[-C--:B------:R-:W-:Y:S01]  /*1170*/  FFMA R102, R37, R86.reuse, R102 ;  /* 0x0000005625667223 */ /* 0x080fe20000000066 */
[CC--:B------:R-:W-:Y:S01]  /*1180*/  FFMA R69, R38.reuse, R86.reuse, R109 ;  /* 0x0000005626457223 */ /* 0x0c0fe2000000006d */
[----:B------:R-:W-:Y:S01]  /*1190*/  FFMA R104, R39, R86, R104 ;  /* 0x0000005627687223 */ /* 0x000fe20000000068 */
[C---:B------:R-:W-:Y:S01]  /*11a0*/  FFMA R55, R38.reuse, R10, R97 ;  /* 0x0000000a26377223 */ /* 0x040fe20000000061 */
[C---:B------:R-:W-:Y:S01]  /*11b0*/  FFMA R95, R38.reuse, R18, R13 ;  /* 0x00000012265f7223 */ /* 0x040fe2000000000d */
[----:B------:R-:W-:Y:S01]  /*11c0*/  FFMA R77, R38, R22, R17 ;  /* 0x00000016264d7223 */ /* 0x000fe20000000011 */
[-C--:B------:R-:W-:Y:S01]  /*11d0*/  FFMA R79, R36, R26.reuse, R79 ;  /* 0x0000001a244f7223 */ /* 0x080fe2000000004f */
[-C--:B------:R-:W-:Y:S01]  /*11e0*/  FFMA R118, R37, R26.reuse, R118 ;  /* 0x0000001a25767223 */ /* 0x080fe20000000076 */
[-C--:B------:R-:W-:Y:S01]  /*11f0*/  FFMA R67, R38, R26.reuse, R67 ;  /* 0x0000001a26437223 */ /* 0x080fe20000000043 */
[----:B------:R-:W-:Y:S01]  /*1200*/  FFMA R108, R39, R26, R59 ;  /* 0x0000001a276c7223 */ /* 0x000fe2000000003b */
[C---:B-1----:R-:W-:Y:S01]  /*1210*/  FFMA R73, R28.reuse, R75, R111 ;  /* 0x0000004b1c497223 */ /* 0x042fe2000000006f */
[C---:B------:R-:W-:Y:S01]  /*1220*/  FFMA R123, R28.reuse, R87, R57 ;  /* 0x000000571c7b7223 */ /* 0x040fe20000000039 */
[C---:B------:R-:W-:Y:S01]  /*1230*/  FFMA R85, R28.reuse, R15, R25 ;  /* 0x0000000f1c557223 */ /* 0x040fe20000000019 */
[----:B------:R-:W-:Y:S01]  /*1240*/  FFMA R9, R28, R19, R21 ;  /* 0x000000131c097223 */ /* 0x000fe20000000015 */
[CC--:B------:R-:W-:Y:S01]  /*1250*/  FFMA R113, R36.reuse, R10.reuse, R110 ;  /* 0x0000000a24717223 */ /* 0x0c0fe2000000006e */
[C---:B------:R-:W-:Y:S01]  /*1260*/  FFMA R122, R37.reuse, R10, R122 ;  /* 0x0000000a257a7223 */ /* 0x040fe2000000007a */
[-C--:B------:R-:W-:Y:S01]  /*1270*/  FFMA R120, R37, R14.reuse, R120 ;  /* 0x0000000e25787223 */ /* 0x080fe20000000078 */
[----:B------:R-:W-:Y:S01]  /*1280*/  FFMA R114, R39, R14, R114 ;  /* 0x0000000e27727223 */ /* 0x000fe20000000072 */
[-C--:B------:R-:W-:Y:S01]  /*1290*/  FFMA R81, R36, R22.reuse, R47 ;  /* 0x0000001624517223 */ /* 0x080fe2000000002f */
[-C--:B------:R-:W-:Y:S01]  /*12a0*/  FFMA R18, R37, R22.reuse, R48 ;  /* 0x0000001625127223 */ /* 0x080fe20000000030 */
[----:B------:R-:W-:Y:S01]  /*12b0*/  FFMA R24, R39, R22, R46 ;  /* 0x0000001627187223 */ /* 0x000fe2000000002e */
[C---:B------:R-:W-:Y:S01]  /*12c0*/  FFMA R119, R28.reuse, R99, R51 ;  /* 0x000000631c777223 */ /* 0x040fe20000000033 */
[C---:B------:R-:W-:Y:S01]  /*12d0*/  FFMA R107, R28.reuse, R11, R49 ;  /* 0x0000000b1c6b7223 */ /* 0x040fe20000000031 */
[C---:B------:R-:W-:Y:S01]  /*12e0*/  FFMA R25, R28.reuse, R23, R94 ;  /* 0x000000171c197223 */ /* 0x040fe2000000005e */
[----:B------:R-:W-:Y:S01]  /*12f0*/  FFMA R17, R28, R27, R82 ;  /* 0x0000001b1c117223 */ /* 0x000fe20000000052 */
[----:B------:R-:W-:Y:S01]  /*1300*/  FFMA R98, R75, R29, R116 ;  /* 0x0000001d4b627223 */ /* 0x000fe20000000074 */
[C---:B------:R-:W-:Y:S01]  /*1310*/  FFMA R21, R29.reuse, R87, R112 ;  /* 0x000000571d157223 */ /* 0x040fe20000000070 */
[C---:B------:R-:W-:Y:S01]  /*1320*/  FFMA R89, R29.reuse, R99, R106 ;  /* 0x000000631d597223 */ /* 0x040fe2000000006a */
[C---:B------:R-:W-:Y:S01]  /*1330*/  FFMA R111, R29.reuse, R11, R80 ;  /* 0x0000000b1d6f7223 */ /* 0x040fe20000000050 */
[C---:B------:R-:W-:Y:S01]  /*1340*/  FFMA R97, R29.reuse, R15, R78 ;  /* 0x0000000f1d617223 */ /* 0x040fe2000000004e */
[C---:B------:R-:W-:Y:S01]  /*1350*/  FFMA R91, R29.reuse, R19, R76 ;  /* 0x000000131d5b7223 */ /* 0x040fe2000000004c */
[C---:B------:R-:W-:Y:S01]  /*1360*/  FFMA R59, R29.reuse, R23, R66 ;  /* 0x000000171d3b7223 */ /* 0x040fe20000000042 */
[----:B------:R-:W-:Y:S01]  /*1370*/  FFMA R57, R29, R27, R62 ;  /* 0x0000001b1d397223 */ /* 0x000fe2000000003e */
[C---:B------:R-:W-:Y:S01]  /*1380*/  FFMA R63, R75.reuse, R30, R70 ;  /* 0x0000001e4b3f7223 */ /* 0x040fe20000000046 */
[C---:B------:R-:W-:Y:S01]  /*1390*/  FFMA R71, R30.reuse, R87, R71 ;  /* 0x000000571e477223 */ /* 0x040fe20000000047 */
[C---:B------:R-:W-:Y:S01]  /*13a0*/  FFMA R115, R30.reuse, R99, R68 ;  /* 0x000000631e737223 */ /* 0x040fe20000000044 */
[C---:B------:R-:W-:Y:S01]  /*13b0*/  FFMA R109, R30.reuse, R11, R60 ;  /* 0x0000000b1e6d7223 */ /* 0x040fe2000000003c */
        /* <DEDUP_REMOVED lines=12> */
[----:B------:R-:W-:Y:S04]  /*1480*/  LDS.128 R36, [R5+0x10] ;  /* 0x0000100005247984 */ /* 0x000fe80000000c00 */
[----:B------:R-:W1:Y:S04]  /*1490*/  LDS.128 R48, [R4+0x800] ;  /* 0x0008000004307984 */ /* 0x000e680000000c00 */
[----:B------:R-:W2:Y:S04]  /*14a0*/  LDS.128 R32, [R4+0x810] ;  /* 0x0008100004207984 */ /* 0x000ea80000000c00 */
[----:B------:R-:W3:Y:S01]  /*14b0*/  LDS.128 R28, [R5+0x30] ;  /* 0x00003000051c7984 */ /* 0x000ee20000000c00 */
[C---:B0-----:R-:W-:Y:S01]  /*14c0*/  FFMA R66, R40.reuse, R75, R45 ;  /* 0x0000004b28427223 */ /* 0x041fe2000000002d */
[----:B------:R-:W-:Y:S01]  /*14d0*/  FFMA R61, R75, R42, R61 ;  /* 0x0000002a4b3d7223 */ /* 0x000fe2000000003d */
[-C--:B------:R-:W-:Y:S01]  /*14e0*/  FFMA R125, R40, R87.reuse, R125 ;  /* 0x00000057287d7223 */ /* 0x080fe2000000007d */
[-C--:B------:R-:W-:Y:S01]  /*14f0*/  FFMA R22, R41, R87.reuse, R102 ;  /* 0x0000005729167223 */ /* 0x080fe20000000066 */
[-C--:B------:R-:W-:Y:S01]  /*1500*/  FFMA R69, R42, R87.reuse, R69 ;  /* 0x000000572a457223 */ /* 0x080fe20000000045 */
[----:B------:R-:W-:Y:S01]  /*1510*/  FFMA R14, R43, R87, R104 ;  /* 0x000000572b0e7223 */ /* 0x000fe20000000068 */
[----:B------:R-:W0:Y:S01]  /*1520*/  LDS.128 R44, [R5+0x50] ;  /* 0x00005000052c7984 */ /* 0x000e220000000c00 */
[-C--:B------:R-:W-:Y:S01]  /*1530*/  FFMA R113, R40, R11.reuse, R113 ;  /* 0x0000000b28717223 */ /* 0x080fe20000000071 */
[-C--:B------:R-:W-:Y:S01]  /*1540*/  FFMA R122, R41, R11.reuse, R122 ;  /* 0x0000000b297a7223 */ /* 0x080fe2000000007a */
[-C--:B------:R-:W-:Y:S01]  /*1550*/  FFMA R87, R42, R11.reuse, R55 ;  /* 0x0000000b2a577223 */ /* 0x080fe20000000037 */
[----:B------:R-:W-:Y:S01]  /*1560*/  FFMA R96, R43, R11, R96 ;  /* 0x0000000b2b607223 */ /* 0x000fe20000000060 */
[C---:B------:R-:W-:Y:S01]  /*1570*/  FFMA R64, R75.reuse, R41, R64 ;  /* 0x000000294b407223 */ /* 0x040fe20000000040 */
[----:B------:R-:W-:Y:S01]  /*1580*/  FFMA R58, R75, R43, R58 ;  /* 0x0000002b4b3a7223 */ /* 0x000fe2000000003a */
[C---:B------:R-:W-:Y:S01]  /*1590*/  FFMA R11, R40.reuse, R15, R53 ;  /* 0x0000000f280b7223 */ /* 0x040fe20000000035 */
[-C--:B------:R-:W-:Y:S01]  /*15a0*/  FFMA R103, R40, R19.reuse, R103 ;  /* 0x0000001328677223 */ /* 0x080fe20000000067 */
[----:B------:R-:W4:Y:S01]  /*15b0*/  LDS.128 R52, [R5+0x70] ;  /* 0x0000700005347984 */ /* 0x000f220000000c00 */
[-C--:B------:R-:W-:Y:S01]  /*15c0*/  FFMA R72, R41, R19.reuse, R72 ;  /* 0x0000001329487223 */ /* 0x080fe20000000048 */
[-C--:B------:R-:W-:Y:S01]  /*15d0*/  FFMA R95, R42, R19.reuse, R95 ;  /* 0x000000132a5f7223 */ /* 0x080fe2000000005f */
[----:B------:R-:W-:Y:S01]  /*15e0*/  FFMA R8, R43, R19, R8 ;  /* 0x000000132b087223 */ /* 0x000fe20000000008 */
[C---:B------:R-:W-:Y:S01]  /*15f0*/  FFMA R75, R40.reuse, R23, R81 ;  /* 0x00000017284b7223 */ /* 0x040fe20000000051 */
[-C--:B------:R-:W-:Y:S01]  /*1600*/  FFMA R121, R40, R99.reuse, R121 ;  /* 0x0000006328797223 */ /* 0x080fe20000000079 */
[-C--:B------:R-:W-:Y:S01]  /*1610*/  FFMA R124, R41, R99.reuse, R124 ;  /* 0x00000063297c7223 */ /* 0x080fe2000000007c */
[CC--:B------:R-:W-:Y:S01]  /*1620*/  FFMA R117, R42.reuse, R99.reuse, R117 ;  /* 0x000000632a757223 */ /* 0x0c0fe20000000075 */
[----:B------:R-:W-:Y:S01]  /*1630*/  FFMA R10, R43, R99, R12 ;  /* 0x000000632b0a7223 */ /* 0x000fe2000000000c */
[-C--:B------:R-:W-:Y:S01]  /*1640*/  FFMA R18, R41, R23.reuse, R18 ;  /* 0x0000001729127223 */ /* 0x080fe20000000012 */
[-C--:B------:R-:W-:Y:S01]  /*1650*/  FFMA R19, R42, R23.reuse, R77 ;  /* 0x000000172a137223 */ /* 0x080fe2000000004d */
[----:B------:R-:W-:Y:S01]  /*1660*/  FFMA R24, R43, R23, R24 ;  /* 0x000000172b187223 */ /* 0x000fe20000000018 */
[----:B------:R-:W5:Y:S01]  /*1670*/  LDS.128 R80, [R5+0x90] ;  /* 0x0000900005507984 */ /* 0x000f620000000c00 */
[C---:B-1----:R-:W-:Y:S01]  /*1680*/  FFMA R12, R36.reuse, R50, R63 ;  /* 0x00000032240c7223 */ /* 0x042fe2000000003f */
[----:B--2---:R-:W-:-:S02]  /*1690*/  FFMA R20, R36, R34, R61 ;  /* 0x0000002224147223 */ /* 0x004fc4000000003d */
[----:B------:R-:W1:Y:S01]  /*16a0*/  LDS.128 R60, [R5+0xd0] ;  /* 0x0000d000053c7984 */ /* 0x000e620000000c00 */
[C---:B---3--:R-:W-:Y:S01]  /*16b0*/  FFMA R99, R28.reuse, R50, R71 ;  /* 0x000000321c637223 */ /* 0x048fe20000000047 */
[C---:B------:R-:W-:Y:S02]  /*16c0*/  FFMA R23, R28.reuse, R34, R69 ;  /* 0x000000221c177223 */ /* 0x040fe40000000045 */
[----:B------:R-:W2:Y:S01]  /*16d0*/  LDS.128 R68, [R5+0xf0] ;  /* 0x0000f00005447984 */ /* 0x000ea20000000c00 */
[----:B------:R-:W-:Y:S01]  /*16e0*/  FFMA R112, R28, R49, R21 ;  /* 0x000000311c707223 */ /* 0x000fe20000000015 */
[-C--:B------:R-:W-:Y:S01]  /*16f0*/  FFMA R106, R48, R28.reuse, R123 ;  /* 0x0000001c306a7223 */ /* 0x080fe2000000007b */
[----:B------:R-:W-:Y:S01]  /*1700*/  FFMA R92, R28, R51, R92 ;  /* 0x000000331c5c7223 */ /* 0x000fe2000000005c */
[----:B------:R-:W-:Y:S01]  /*1710*/  FFMA R21, R32, R28, R125 ;  /* 0x0000001c20157223 */ /* 0x000fe2000000007d */
[----:B------:R-:W-:Y:S01]  /*1720*/  FFMA R22, R28, R33, R22 ;  /* 0x000000211c167223 */ /* 0x000fe20000000016 */
        /* <DEDUP_REMOVED lines=8> */
[-C--:B------:R-:W-:Y:S01]  /*17b0*/  FFMA R58, R36, R35.reuse, R58 ;  /* 0x00000023243a7223 */ /* 0x080fe2000000003a */
[----:B------:R-:W-:Y:S01]  /*17c0*/  FFMA R28, R28, R35, R14 ;  /* 0x000000231c1c7223 */ /* 0x000fe2000000000e */
[----:B0-----:R-:W-:Y:S01]  /*17d0*/  FFMA R102, R44, R49, R89 ;  /* 0x000000312c667223 */ /* 0x001fe20000000059 */
        /* <DEDUP_REMOVED lines=8> */
[----:B------:R0:W3:Y:S01]  /*1860*/  LDS.128 R76, [R5+0xb0] ;  /* 0x0000b000054c7984 */ /* 0x0000e20000000c00 */
[----:B----4-:R-:W-:Y:S01]  /*1870*/  FFMA R116, R48, R52, R107 ;  /* 0x0000003430747223 */ /* 0x010fe2000000006b */
[C---:B------:R-:W-:Y:S01]  /*1880*/  FFMA R104, R52.reuse, R49, R111 ;  /* 0x0000003134687223 */ /* 0x040fe2000000006f */
[C---:B------:R-:W-:Y:S01]  /*1890*/  FFMA R94, R52.reuse, R50, R109 ;  /* 0x00000032345e7223 */ /* 0x040fe2000000006d */
[----:B------:R-:W-:Y:S01]  /*18a0*/  FFMA R88, R52, R51, R88 ;  /* 0x0000003334587223 */ /* 0x000fe20000000058 */
[----:B------:R-:W-:Y:S01]  /*18b0*/  FFMA R10, R32, R52, R113 ;  /* 0x00000034200a7223 */ /* 0x000fe20000000071 */
[C---:B------:R-:W-:Y:S01]  /*18c0*/  FFMA R122, R52.reuse, R33, R122 ;  /* 0x00000021347a7223 */ /* 0x040fe2000000007a */
[C---:B------:R-:W-:Y:S01]  /*18d0*/  FFMA R87, R52.reuse, R34, R87 ;  /* 0x0000002234577223 */ /* 0x040fe20000000057 */
[----:B------:R-:W-:Y:S01]  /*18e0*/  FFMA R44, R52, R35, R96 ;  /* 0x00000023342c7223 */ /* 0x000fe20000000060 */
[----:B-----5:R-:W-:Y:S01]  /*18f0*/  FFMA R123, R48, R80, R85 ;  /* 0x00000050307b7223 */ /* 0x020fe20000000055 */
[C---:B------:R-:W-:Y:S01]  /*1900*/  FFMA R52, R80.reuse, R51, R74 ;  /* 0x0000003350347223 */ /* 0x040fe2000000004a */
[C---:B------:R-:W-:Y:S01]  /*1910*/  FFMA R97, R80.reuse, R49, R97 ;  /* 0x0000003150617223 */ /* 0x040fe20000000061 */
[----:B------:R-:W-:Y:S01]  /*1920*/  FFMA R96, R80, R50, R101 ;  /* 0x0000003250607223 */ /* 0x000fe20000000065 */
[----:B------:R-:W-:Y:S01]  /*1930*/  FFMA R11, R32, R80, R11 ;  /* 0x00000050200b7223 */ /* 0x000fe2000000000b */
[C---:B------:R-:W-:Y:S01]  /*1940*/  FFMA R120, R80.reuse, R33, R120 ;  /* 0x0000002150787223 */ /* 0x040fe20000000078 */
[CC--:B------:R-:W-:Y:S01]  /*1950*/  FFMA R85, R80.reuse, R34.reuse, R105 ;  /* 0x0000002250557223 */ /* 0x0c0fe20000000069 */
[----:B------:R-:W-:Y:S01]  /*1960*/  FFMA R74, R80, R35, R114 ;  /* 0x00000023504a7223 */ /* 0x000fe20000000072 */
[-C--:B------:R-:W-:Y:S01]  /*1970*/  FFMA R118, R41, R27.reuse, R118 ;  /* 0x0000001b29767223 */ /* 0x080fe20000000076 */
[-C--:B------:R-:W-:Y:S01]  /*1980*/  FFMA R67, R42, R27.reuse, R67 ;  /* 0x0000001b2a437223 */ /* 0x080fe20000000043 */
[----:B------:R-:W-:Y:S01]  /*1990*/  FFMA R108, R43, R27, R108 ;  /* 0x0000001b2b6c7223 */ /* 0x000fe2000000006c */
[C---:B-1----:R-:W-:Y:S01]  /*19a0*/  FFMA R114, R60.reuse, R51, R16 ;  /* 0x000000333c727223 */ /* 0x042fe20000000010 */
[C---:B------:R-:W-:Y:S01]  /*19b0*/  FFMA R80, R60.reuse, R33, R18 ;  /* 0x000000213c507223 */ /* 0x040fe20000000012 */
[----:B0-----:R-:W-:Y:S01]  /*19c0*/  FFMA R5, R60, R34, R19 ;  /* 0x000000223c057223 */ /* 0x001fe20000000013 */
[C---:B--2---:R-:W-:Y:S01]  /*19d0*/  FFMA R119, R48.reuse, R68, R17 ;  /* 0x0000004430777223 */ /* 0x044fe20000000011 */
[----:B------:R-:W0:Y:S04]  /*19e0*/  LDS.128 R40, [R4+0xa00] ;  /* 0x000a000004287984 */ /* 0x000e280000000c00 */
[----:B------:R-:W1:Y:S01]  /*19f0*/  LDS.128 R16, [R4+0xa10] ;  /* 0x000a100004107984 */ /* 0x000e620000000c00 */
[----:B------:R-:W-:Y:S01]  /*1a00*/  FFMA R117, R48, R60, R25 ;  /* 0x0000003c30757223 */ /* 0x000fe20000000019 */
[CC--:B------:R-:W-:Y:S01]  /*1a10*/  FFMA R59, R60.reuse, R49.reuse, R59 ;  /* 0x000000313c3b7223 */ /* 0x0c0fe2000000003b */
[-C--:B------:R-:W-:Y:S01]  /*1a20*/  FFMA R65, R60, R50.reuse, R65 ;  /* 0x000000323c417223 */ /* 0x080fe20000000041 */
[C---:B------:R-:W-:Y:S01]  /*1a30*/  FFMA R57, R68.reuse, R49, R57 ;  /* 0x0000003144397223 */ /* 0x040fe20000000039 */
[----:B------:R-:W-:Y:S01]  /*1a40*/  FFMA R13, R68, R50, R13 ;  /* 0x00000032440d7223 */ /* 0x000fe2000000000d */
[----:B------:R-:W-:Y:S01]  /*1a50*/  FFMA R25, R32, R60, R75 ;  /* 0x0000003c20197223 */ /* 0x000fe2000000004b */
[----:B------:R-:W-:Y:S01]  /*1a60*/  FFMA R24, R60, R35, R24 ;  /* 0x000000233c187223 */ /* 0x000fe20000000018 */
[C---:B------:R-:W-:Y:S01]  /*1a70*/  FFMA R60, R68.reuse, R51, R26 ;  /* 0x00000033443c7223 */ /* 0x040fe2000000001a */
[----:B------:R-:W-:Y:S01]  /*1a80*/  FFMA R118, R68, R33, R118 ;  /* 0x0000002144767223 */ /* 0x000fe20000000076 */
[----:B---3--:R-:W-:Y:S01]  /*1a90*/  FFMA R107, R76, R49, R91 ;  /* 0x000000314c6b7223 */ /* 0x008fe2000000005b */
[-C--:B------:R-:W-:Y:S01]  /*1aa0*/  FFMA R121, R48, R76.reuse, R9 ;  /* 0x0000004c30797223 */ /* 0x080fe20000000009 */
[----:B------:R-:W-:Y:S01]  /*1ab0*/  FFMA R90, R76, R51, R90 ;  /* 0x000000334c5a7223 */ /* 0x000fe2000000005a */
[----:B------:R-:W-:Y:S01]  /*1ac0*/  FFMA R9, R32, R76, R103 ;  /* 0x0000004c20097223 */ /* 0x000fe20000000067 */
[C---:B------:R-:W-:Y:S01]  /*1ad0*/  FFMA R27, R76.reuse, R34, R95 ;  /* 0x000000224c1b7223 */ /* 0x040fe2000000005f */
[C---:B------:R-:W-:Y:S01]  /*1ae0*/  FFMA R8, R76.reuse, R35, R8 ;  /* 0x000000234c087223 */ /* 0x040fe20000000008 */
[C---:B------:R-:W-:Y:S01]  /*1af0*/  FFMA R91, R76.reuse, R50, R93 ;  /* 0x000000324c5b7223 */ /* 0x040fe2000000005d */
[----:B------:R-:W-:Y:S01]  /*1b00*/  FFMA R72, R76, R33, R72 ;  /* 0x000000214c487223 */ /* 0x000fe20000000048 */
[----:B------:R-:W-:Y:S01]  /*1b10*/  FFMA R34, R68, R34, R67 ;  /* 0x0000002244227223 */ /* 0x000fe20000000043 */
[----:B------:R-:W-:Y:S01]  /*1b20*/  FFMA R48, R32, R68, R15 ;  /* 0x0000004420307223 */ /* 0x000fe2000000000f */
[----:B------:R-:W-:Y:S01]  /*1b30*/  FFMA R76, R68, R35, R108 ;  /* 0x00000023444c7223 */ /* 0x000fe2000000006c */
[----:B0-----:R-:W-:Y:S01]  /*1b40*/  FFMA R50, R40, R37, R73 ;  /* 0x0000002528327223 */ /* 0x001fe20000000049 */
        /* <DEDUP_REMOVED lines=9> */
[C---:B-1----:R-:W-:Y:S01]  /*1be0*/  FFMA R33, R37.reuse, R18, R20 ;  /* 0x0000001225217223 */ /* 0x042fe20000000014 */
[-C--:B------:R-:W-:Y:S01]  /*1bf0*/  FFMA R32, R40, R29.reuse, R106 ;  /* 0x0000001d28207223 */ /* 0x080fe2000000006a */
        /* <DEDUP_REMOVED lines=18> */
[C---:B------:R-:W-:Y:S01]  /*1d20*/  FFMA R26, R40.reuse, R45, R110 ;  /* 0x0000002d281a7223 */ /* 0x040fe2000000006e */
[-C--:B------:R-:W-:Y:S01]  /*1d30*/  FFMA R125, R40, R53.reuse, R116 ;  /* 0x00000035287d7223 */ /* 0x080fe20000000074 */
[----:B------:R-:W-:Y:S01]  /*1d40*/  FFMA R95, R42, R53, R94 ;  /* 0x000000352a5f7223 */ /* 0x000fe2000000005e */
[----:B------:R-:W0:Y:S01]  /*1d50*/  LDS.128 R12, [R4+0xc00] ;  /* 0x000c0000040c7984 */ /* 0x000e220000000c00 */
[----:B------:R-:W-:Y:S01]  /*1d60*/  FFMA R43, R43, R69, R60 ;  /* 0x000000452b2b7223 */ /* 0x000fe2000000003c */
[-C--:B------:R-:W-:Y:S01]  /*1d70*/  FFMA R29, R16, R45.reuse, R56 ;  /* 0x0000002d101d7223 */ /* 0x080fe20000000038 */
[-C--:B------:R-:W-:Y:S01]  /*1d80*/  FFMA R124, R17, R45.reuse, R124 ;  /* 0x0000002d117c7223 */ /* 0x080fe2000000007c */
[-C--:B------:R-:W-:Y:S01]  /*1d90*/  FFMA R89, R18, R45.reuse, R89 ;  /* 0x0000002d12597223 */ /* 0x080fe20000000059 */
[----:B------:R-:W-:Y:S01]  /*1da0*/  FFMA R36, R19, R45, R36 ;  /* 0x0000002d13247223 */ /* 0x000fe20000000024 */
[-C--:B------:R-:W-:Y:S01]  /*1db0*/  FFMA R37, R16, R53.reuse, R10 ;  /* 0x0000003510257223 */ /* 0x080fe2000000000a */
[-C--:B------:R-:W-:Y:S01]  /*1dc0*/  FFMA R122, R17, R53.reuse, R122 ;  /* 0x00000035117a7223 */ /* 0x080fe2000000007a */
[-C--:B------:R-:W-:Y:S01]  /*1dd0*/  FFMA R87, R18, R53.reuse, R87 ;  /* 0x0000003512577223 */ /* 0x080fe20000000057 */
[C---:B------:R-:W-:Y:S01]  /*1de0*/  FFMA R44, R19.reuse, R53, R44 ;  /* 0x00000035132c7223 */ /* 0x040fe2000000002c */
[C---:B------:R-:W-:Y:S01]  /*1df0*/  FFMA R45, R16.reuse, R81, R11 ;  /* 0x00000051102d7223 */ /* 0x040fe2000000000b */
[-C--:B------:R-:W-:Y:S01]  /*1e00*/  FFMA R53, R16, R77.reuse, R9 ;  /* 0x0000004d10357223 */ /* 0x080fe20000000009 */
[----:B------:R-:W-:-:S02]  /*1e10*/  FFMA R60, R19, R77, R8 ;  /* 0x0000004d133c7223 */ /* 0x000fc40000000008 */
[----:B------:R-:W1:Y:S01]  /*1e20*/  LDS.128 R8, [R4+0xc10] ;  /* 0x000c100004087984 */ /* 0x000e620000000c00 */
[C---:B------:R-:W-:Y:S01]  /*1e30*/  FFMA R123, R40.reuse, R81, R123 ;  /* 0x00000051287b7223 */ /* 0x040fe2000000007b */
[C---:B------:R-:W-:Y:S01]  /*1e40*/  FFMA R121, R40.reuse, R77, R121 ;  /* 0x0000004d28797223 */ /* 0x040fe20000000079 */
[C---:B------:R-:W-:Y:S01]  /*1e50*/  FFMA R117, R40.reuse, R61, R117 ;  /* 0x0000003d28757223 */ /* 0x040fe20000000075 */
[----:B------:R-:W-:Y:S01]  /*1e60*/  FFMA R119, R40, R69, R119 ;  /* 0x0000004528777223 */ /* 0x000fe20000000077 */
[-C--:B------:R-:W-:Y:S01]  /*1e70*/  FFMA R93, R42, R81.reuse, R96 ;  /* 0x000000512a5d7223 */ /* 0x080fe20000000060 */
[-C--:B------:R-:W-:Y:S01]  /*1e80*/  FFMA R120, R17, R81.reuse, R120 ;  /* 0x0000005111787223 */ /* 0x080fe20000000078 */
[-C--:B------:R-:W-:Y:S01]  /*1e90*/  FFMA R85, R18, R81.reuse, R85 ;  /* 0x0000005112557223 */ /* 0x080fe20000000055 */
[----:B------:R-:W-:Y:S01]  /*1ea0*/  FFMA R74, R19, R81, R74 ;  /* 0x00000051134a7223 */ /* 0x000fe2000000004a */
[----:B------:R-:W-:Y:S01]  /*1eb0*/  FFMA R91, R42, R77, R91 ;  /* 0x0000004d2a5b7223 */ /* 0x000fe2000000005b */
[----:B------:R-:W-:Y:S01]  /*1ec0*/  FFMA R81, R16, R61, R25 ;  /* 0x0000003d10517223 */ /* 0x000fe20000000019 */
[CC--:B------:R-:W-:Y:S01]  /*1ed0*/  FFMA R72, R17.reuse, R77.reuse, R72 ;  /* 0x0000004d11487223 */ /* 0x0c0fe20000000048 */
[----:B------:R-:W-:Y:S01]  /*1ee0*/  FFMA R27, R18, R77, R27 ;  /* 0x0000004d121b7223 */ /* 0x000fe2000000001b */
[----:B------:R-:W-:Y:S01]  /*1ef0*/  FFMA R25, R16, R69, R48 ;  /* 0x0000004510197223 */ /* 0x000fe20000000030 */
[-C--:B------:R-:W-:Y:S01]  /*1f00*/  FFMA R80, R17, R61.reuse, R80 ;  /* 0x0000003d11507223 */ /* 0x080fe20000000050 */
[CC--:B------:R-:W-:Y:S01]  /*1f10*/  FFMA R77, R18.reuse, R61.reuse, R5 ;  /* 0x0000003d124d7223 */ /* 0x0c0fe20000000005 */
[----:B------:R-:W-:Y:S01]  /*1f20*/  FFMA R68, R19, R61, R24 ;  /* 0x0000003d13447223 */ /* 0x000fe20000000018 */
[-C--:B------:R-:W-:Y:S01]  /*1f30*/  FFMA R118, R17, R69.reuse, R118 ;  /* 0x0000004511767223 */ /* 0x080fe20000000076 */
[-C--:B------:R-:W-:Y:S01]  /*1f40*/  FFMA R5, R18, R69.reuse, R34 ;  /* 0x0000004512057223 */ /* 0x080fe20000000022 */
[----:B------:R-:W-:Y:S01]  /*1f50*/  FFMA R76, R19, R69, R76 ;  /* 0x00000045134c7223 */ /* 0x000fe2000000004c */
[C---:B0-----:R-:W-:Y:S01]  /*1f60*/  FFMA R16, R12.reuse, R30, R32 ;  /* 0x0000001e0c107223 */ /* 0x041fe20000000020 */
        /* <DEDUP_REMOVED lines=32> */
[-C--:B-1----:R-:W-:Y:S01]  /*2170*/  FFMA R21, R8, R30.reuse, R21 ;  /* 0x0000001e08157223 */ /* 0x082fe20000000015 */
[-C--:B------:R-:W-:Y:S01]  /*2180*/  FFMA R22, R9, R30.reuse, R22 ;  /* 0x0000001e09167223 */ /* 0x080fe20000000016 */
[-C--:B------:R-:W-:Y:S01]  /*2190*/  FFMA R23, R10, R30.reuse, R23 ;  /* 0x0000001e0a177223 */ /* 0x080fe20000000017 */
[----:B------:R-:W-:Y:S01]  /*21a0*/  FFMA R28, R11, R30, R28 ;  /* 0x0000001e0b1c7223 */ /* 0x000fe2000000001c */
        /* <DEDUP_REMOVED lines=16> */
[----:B------:R-:W-:-:S02]  /*22b0*/  FFMA R54, R9, R78, R72 ;  /* 0x0000004e09367223 */ /* 0x000fc40000000048 */
[----:B------:R-:W1:Y:S01]  /*22c0*/  LDS.128 R72, [R4+0xe10] ;  /* 0x000e100004487984 */ /* 0x000e620000000c00 */
[C---:B------:R-:W-:Y:S01]  /*22d0*/  FFMA R61, R10.reuse, R78, R27 ;  /* 0x0000004e0a3d7223 */ /* 0x040fe2000000001b */
[C---:B------:R-:W-:Y:S01]  /*22e0*/  FFMA R77, R10.reuse, R62, R77 ;  /* 0x0000003e0a4d7223 */ /* 0x040fe2000000004d */
[----:B------:R-:W-:Y:S01]  /*22f0*/  FFMA R5, R10, R70, R5 ;  /* 0x000000460a057223 */ /* 0x000fe20000000005 */
[C---:B------:R-:W-:Y:S01]  /*2300*/  FFMA R60, R11.reuse, R78, R60 ;  /* 0x0000004e0b3c7223 */ /* 0x040fe2000000003c */
[C---:B------:R-:W-:Y:S01]  /*2310*/  FFMA R68, R11.reuse, R62, R68 ;  /* 0x0000003e0b447223 */ /* 0x040fe20000000044 */
[----:B------:R-:W-:Y:S01]  /*2320*/  FFMA R76, R11, R70, R76 ;  /* 0x000000460b4c7223 */ /* 0x000fe2000000004c */
[C---:B0-----:R-:W-:Y:S01]  /*2330*/  FFMA R10, R39.reuse, R66, R18 ;  /* 0x00000042270a7223 */ /* 0x041fe20000000012 */
        /* <DEDUP_REMOVED lines=9> */
[----:B------:R-:W-:Y:S01]  /*23d0*/  UIADD3 UR5, UPT, UPT, UR5, 0x1, URZ ;  /* 0x0000000105057890 */ /* 0x000fe2000fffe0ff */
[C---:B-1----:R-:W-:Y:S01]  /*23e0*/  FFMA R12, R72.reuse, R39, R13 ;  /* 0x00000027480c7223 */ /* 0x042fe2000000000d */
        /* <DEDUP_REMOVED lines=9> */
[----:B------:R-:W-:-:S02]  /*2480*/  FFMA R30, R74, R47, R89 ;  /* 0x0000002f4a1e7223 */ /* 0x000fc40000000059 */
[----:B------:R-:W0:Y:S01]  /*2490*/  LDC R89, c[0x0][0x39c] ;  /* 0x0000e700ff597b82 */ /* 0x000e220000000800 */
[C---:B------:R-:W-:Y:S01]  /*24a0*/  FFMA R53, R8.reuse, R78, R53 ;  /* 0x0000004e08357223 */ /* 0x040fe20000000035 */
[C---:B------:R-:W-:Y:S01]  /*24b0*/  FFMA R81, R8.reuse, R62, R81 ;  /* 0x0000003e08517223 */ /* 0x040fe20000000051 */
[----:B------:R-:W-:Y:S01]  /*24c0*/  FFMA R69, R8, R70, R25 ;  /* 0x0000004608457223 */ /* 0x000fe20000000019 */
[C---:B------:R-:W-:Y:S01]  /*24d0*/  FFMA R8, R64.reuse, R39, R17 ;  /* 0x0000002740087223 */ /* 0x040fe20000000011 */
[----:B------:R-:W-:Y:S01]  /*24e0*/  UISETP.NE.AND UP0, UPT, UR5, URZ, UPT ;  /* 0x000000ff0500728c */ /* 0x000fe2000bf05270 */
[-C--:B------:R-:W-:Y:S01]  /*24f0*/  FFMA R16, R64, R31.reuse, R16 ;  /* 0x0000001f40107223 */ /* 0x080fe20000000010 */
[----:B------:R-:W-:Y:S01]  /*2500*/  FFMA R17, R65, R31, R112 ;  /* 0x0000001f41117223 */ /* 0x000fe20000000070 */
[----:B------:R-:W-:Y:S01]  /*2510*/  FFMA R31, R75, R47, R36 ;  /* 0x0000002f4b1f7223 */ /* 0x000fe20000000024 */
[C---:B------:R-:W-:Y:S01]  /*2520*/  FFMA R80, R9.reuse, R62, R80 ;  /* 0x0000003e09507223 */ /* 0x040fe20000000050 */
[----:B------:R-:W-:Y:S01]  /*2530*/  FFMA R78, R9, R70, R118 ;  /* 0x00000046094e7223 */ /* 0x000fe20000000076 */
[C---:B------:R-:W-:Y:S01]  /*2540*/  FFMA R36, R72.reuse, R55, R37 ;  /* 0x0000003748247223 */ /* 0x040fe20000000025 */
[----:B------:R-:W-:Y:S01]  /*2550*/  FFMA R9, R39, R65, R114 ;  /* 0x0000004127097223 */ /* 0x000fe20000000072 */
[----:B------:R-:W-:Y:S01]  /*2560*/  FFMA R37, R73, R55, R38 ;  /* 0x0000003749257223 */ /* 0x000fe20000000026 */
[----:B------:R-:W-:Y:S01]  /*2570*/  FFMA R52, R72, R79, R53 ;  /* 0x0000004f48347223 */ /* 0x000fe20000000035 */
[-C--:B------:R-:W-:Y:S01]  /*2580*/  FFMA R32, R64, R55.reuse, R32 ;  /* 0x0000003740207223 */ /* 0x080fe20000000020 */
[-C--:B------:R-:W-:Y:S01]  /*2590*/  FFMA R33, R65, R55.reuse, R108 ;  /* 0x0000003741217223 */ /* 0x080fe2000000006c */
[-C--:B------:R-:W-:Y:S01]  /*25a0*/  FFMA R34, R66, R55.reuse, R34 ;  /* 0x0000003742227223 */ /* 0x080fe20000000022 */
[CC--:B------:R-:W-:Y:S01]  /*25b0*/  FFMA R38, R74.reuse, R55.reuse, R87 ;  /* 0x000000374a267223 */ /* 0x0c0fe20000000057 */
[----:B------:R-:W-:Y:S01]  /*25c0*/  FFMA R39, R75, R55, R44 ;  /* 0x000000374b277223 */ /* 0x000fe2000000002c */
[-C--:B------:R-:W-:Y:S01]  /*25d0*/  FFMA R53, R73, R79.reuse, R54 ;  /* 0x0000004f49357223 */ /* 0x080fe20000000036 */
[-C--:B------:R-:W-:Y:S01]  /*25e0*/  FFMA R54, R74, R79.reuse, R61 ;  /* 0x0000004f4a367223 */ /* 0x080fe2000000003d */
        /* <DEDUP_REMOVED lines=18> */
[-C--:B------:R-:W-:Y:S01]  /*2710*/  FFMA R68, R72, R71.reuse, R69 ;  /* 0x0000004748447223 */ /* 0x080fe20000000045 */
[-C--:B------:R-:W-:Y:S01]  /*2720*/  FFMA R64, R64, R71.reuse, R116 ;  /* 0x0000004740407223 */ /* 0x080fe20000000074 */
[-C--:B------:R-:W-:Y:S01]  /*2730*/  FFMA R65, R65, R71.reuse, R102 ;  /* 0x0000004741417223 */ /* 0x080fe20000000066 */
[----:B------:R-:W-:Y:S01]  /*2740*/  FFMA R66, R66, R71, R96 ;  /* 0x0000004742427223 */ /* 0x000fe20000000060 */
[C---:B------:R-:W-:Y:S01]  /*2750*/  FFMA R45, R73.reuse, R83, R46 ;  /* 0x00000053492d7223 */ /* 0x040fe2000000002e */
[-C--:B------:R-:W-:Y:S01]  /*2760*/  FFMA R69, R73, R71.reuse, R78 ;  /* 0x0000004749457223 */ /* 0x080fe2000000004e */
[C---:B------:R-:W-:Y:S01]  /*2770*/  FFMA R70, R74.reuse, R71, R5 ;  /* 0x000000474a467223 */ /* 0x040fe20000000005 */
[-C--:B------:R-:W-:Y:S01]  /*2780*/  FFMA R46, R74, R83.reuse, R85 ;  /* 0x000000534a2e7223 */ /* 0x080fe20000000055 */
[C---:B------:R-:W-:Y:S01]  /*2790*/  FFMA R47, R75.reuse, R83, R82 ;  /* 0x000000534b2f7223 */ /* 0x040fe20000000052 */
[----:B------:R-:W-:Y:S01]  /*27a0*/  FFMA R71, R75, R71, R76 ;  /* 0x000000474b477223 */ /* 0x000fe2000000004c */
[----:B0-----:R-:W-:-:S02]  /*27b0*/  LEA R2, R89, R2, 0x3 ;  /* 0x0000000259027211 */ /* 0x001fc400078e18ff */
[----:B------:R-:W-:Y:S01]  /*27c0*/  IADD3 R6, PT, PT, R6, 0x8, RZ ;  /* 0x0000000806067810 */ /* 0x000fe20007ffe0ff */
[----:B------:R-:W-:Y:S06]  /*27d0*/  BAR.SYNC.DEFER_BLOCKING 0x0 ;  /* 0x0000000000007b1d */ /* 0x000fec0000010000 */
[----:B------:R-:W-:Y:S05]  /*27e0*/  BRA.U UP0, `(.L_x_1) ;  /* 0xffffffdd001c7547 */ /* 0x000fea000b83ffff */
.L_x_0:
[----:B------:R-:W1:Y:S01]  /*27f0*/  S2R R2, SR_CTAID.Y ;  /* 0x0000000000027919 */ /* 0x000e620000002600 */
[----:B------:R-:W2:Y:S01]  /*2800*/  LDC R81, c[0x0][0x39c] ;  /* 0x0000e700ff517b82 */ /* 0x000ea20000000800 */
[----:B------:R-:W3:Y:S07]  /*2810*/  S2R R7, SR_CTAID.X ;  /* 0x0000000000077919 */ /* 0x000eee0000002500 */
[----:B------:R-:W4:Y:S01]  /*2820*/  LDC.64 R4, c[0x0][0x390] ;  /* 0x0000e400ff047b82 */ /* 0x000f220000000a00 */
[----:B-1----:R-:W-:-:S02]  /*2830*/  LEA R3, R2, R3, 0x4 ;  /* 0x0000000302037211 */ /* 0x002fc400078e20ff */
[----:B---3--:R-:W-:Y:S02]  /*2840*/  LEA R2, R7, R0, 0x4 ;  /* 0x0000000007027211 */ /* 0x008fe400078e20ff */
[----:B------:R-:W-:Y:S02]  /*2850*/  SHF.L.U32 R0, R3, 0x3, RZ ;  /* 0x0000000303007819 */ /* 0x000fe400000006ff */
[----:B------:R-:W-:-:S05]  /*2860*/  SHF.L.U32 R3, R2, 0x3, RZ ;  /* 0x0000000302037819 */ /* 0x000fca00000006ff */
[----:B--2---:R-:W-:-:S04]  /*2870*/  IMAD R3, R0, R81, R3 ;  /* 0x0000005100037224 */ /* 0x004fc800078e0203 */
[----:B----4-:R-:W-:-:S05]  /*2880*/  IMAD.WIDE R2, R3, 0x4, R4 ;  /* 0x0000000403027825 */ /* 0x010fca00078e0204 */
[----:B0-----:R0:W-:Y:S01]  /*2890*/  STG.E.128 desc[UR10][R2.64], R8 ;  /* 0x0000000802007986 */ /* 0x0011e2000c101d0a */
[----:B------:R-:W-:-:S03]  /*28a0*/  IMAD.WIDE R4, R81, 0x4, R2 ;  /* 0x0000000451047825 */ /* 0x000fc600078e0202 */
[----:B------:R-:W-:Y:S01]  /*28b0*/  STG.E.128 desc[UR10][R2.64+0x10], R12 ;  /* 0x0000100c02007986 */ /* 0x000fe2000c101d0a */
[----:B------:R-:W-:-:S03]  /*28c0*/  IMAD.WIDE R6, R81, 0x4, R4 ;  /* 0x0000000451067825 */ /* 0x000fc600078e0204 */
[----:B------:R-:W-:Y:S04]  /*28d0*/  STG.E.128 desc[UR10][R4.64], R16 ;  /* 0x0000001004007986 */ /* 0x000fe8000c101d0a */
[----:B------:R-:W-:Y:S01]  /*28e0*/  STG.E.128 desc[UR10][R4.64+0x10], R20 ;  /* 0x0000101404007986 */ /* 0x000fe2000c101d0a */
        /* <DEDUP_REMOVED lines=10> */
[----:B0-----:R-:W-:-:S03]  /*2990*/  IMAD.WIDE R8, R81, 0x4, R78 ;  /* 0x0000000451087825 */ /* 0x001fc600078e024e */
[----:B------:R-:W-:Y:S04]  /*29a0*/  STG.E.128 desc[UR10][R76.64], R48 ;  /* 0x000000304c007986 */ /* 0x000fe8000c101d0a */
[----:B------:R-:W-:Y:S04]  /*29b0*/  STG.E.128 desc[UR10][R76.64+0x10], R52 ;  /* 0x000010344c007986 */ /* 0x000fe8000c101d0a */
[----:B------:R-:W-:Y:S04]  /*29c0*/  STG.E.128 desc[UR10][R78.64], R56 ;  /* 0x000000384e007986 */ /* 0x000fe8000c101d0a */
[----:B------:R-:W-:Y:S04]  /*29d0*/  STG.E.128 desc[UR10][R78.64+0x10], R60 ;  /* 0x0000103c4e007986 */ /* 0x000fe8000c101d0a */
[----:B------:R-:W-:Y:S04]  /*29e0*/  STG.E.128 desc[UR10][R8.64], R64 ;  /* 0x0000004008007986 */ /* 0x000fe8000c101d0a */
[----:B------:R-:W-:Y:S01]  /*29f0*/  STG.E.128 desc[UR10][R8.64+0x10], R68 ;  /* 0x0000104408007986 */ /* 0x000fe2000c101d0a */
[----:B------:R-:W-:Y:S05]  /*2a00*/  EXIT ;  /* 0x000000000000794d */ /* 0x000fea0003800000 */
.L_x_2:
[----:B------:R-:W-:-:S00]  /*2a10*/  BRA `(.L_x_2) ;  /* 0xfffffffc00fc7947 */ /* 0x000fc0000383ffff */
[----:B------:R-:W-:-:S00]  /*2a20*/  NOP ;  /* 0x0000000000007918 */ /* 0x000fc00000000000 */
        /* <DEDUP_REMOVED lines=13> */
.L_x_3:


//--------------------- .nv.shared._Z13naiveSgemm_v2PfS_S_iii --------------------------
	.section	.nv.shared._Z13naiveSgemm_v2PfS_S_iii,"aw",@nobits
	.sectionflags	@""
	.align	4
.nv.shared._Z13naiveSgemm_v2PfS_S_iii:
	.zero		9216


//--------------------- .nv.shared.reserved.0     --------------------------
	.section	.nv.shared.reserved.0,"aw",@nobits
	.weak		__nv_reservedSMEM_offset_0_alias
	.size		__nv_reservedSMEM_offset_0_alias, 0, 64
	.other		__nv_reservedSMEM_offset_0_alias,@"STO_CUDA_RESERVED_SHARED STV_DEFAULT"
__nv_reservedSMEM_offset_0_alias:
	.zero		0
	.zero		64


//--------------------- .nv.constant0._Z13naiveSgemm_v2PfS_S_iii --------------------------
	.section	.nv.constant0._Z13naiveSgemm_v2PfS_S_iii,"a",@progbits
	.sectionflags	@""
	.align	4
.nv.constant0._Z13naiveSgemm_v2PfS_S_iii:
	.zero		932


//--------------------- SYMBOLS --------------------------

	.type		.nv.reservedSmem.offset0,@object
	.size		.nv.reservedSmem.offset0,0x4
	.type		.nv.reservedSmem.cap,@object
	.size		.nv.reservedSmem.cap,0x4
